//
// Generated by NVIDIA NVVM Compiler
//
// Compiler Build ID: CL-36424714
// Cuda compilation tools, release 13.0, V13.0.88
// Based on NVVM 20.0.0
//

.version 9.0
.target sm_100
.address_size 64

	// .globl	_Z22MaxIncreasingSubKernelPiiiS_S_

.visible .entry _Z22MaxIncreasingSubKernelPiiiS_S_(
	.param .u64 .ptr .align 1 _Z22MaxIncreasingSubKernelPiiiS_S__param_0,
	.param .u32 _Z22MaxIncreasingSubKernelPiiiS_S__param_1,
	.param .u32 _Z22MaxIncreasingSubKernelPiiiS_S__param_2,
	.param .u64 .ptr .align 1 _Z22MaxIncreasingSubKernelPiiiS_S__param_3,
	.param .u64 .ptr .align 1 _Z22MaxIncreasingSubKernelPiiiS_S__param_4
)
{
	.reg .pred 	%p<47>;
	.reg .b32 	%r<279>;
	.reg .b64 	%rd<95>;

	ld.param.u64 	%rd16, [_Z22MaxIncreasingSubKernelPiiiS_S__param_0];
	ld.param.u32 	%r85, [_Z22MaxIncreasingSubKernelPiiiS_S__param_1];
	ld.param.u32 	%r86, [_Z22MaxIncreasingSubKernelPiiiS_S__param_2];
	ld.param.u64 	%rd17, [_Z22MaxIncreasingSubKernelPiiiS_S__param_3];
	cvta.to.global.u64 	%rd1, %rd17;
	cvta.to.global.u64 	%rd2, %rd16;
	mov.u32 	%r87, %ctaid.x;
	mov.u32 	%r88, %ntid.x;
	mov.u32 	%r89, %tid.x;
	mad.lo.s32 	%r1, %r87, %r88, %r89;
	setp.ge.s32 	%p1, %r1, %r85;
	@%p1 bra 	$L__BB0_14;
	setp.lt.s32 	%p2, %r86, 1;
	@%p2 bra 	$L__BB0_13;
	mad.lo.s32 	%r2, %r1, %r86, %r1;
	and.b32  	%r3, %r86, 7;
	setp.lt.u32 	%p3, %r86, 8;
	mov.b32 	%r253, 0;
	@%p3 bra 	$L__BB0_5;
	and.b32  	%r253, %r86, 2147483640;
	mov.b32 	%r251, 0;
$L__BB0_4:
	.pragma "nounroll";
	add.s32 	%r92, %r251, %r2;
	mul.wide.s32 	%rd18, %r92, 4;
	add.s64 	%rd19, %rd1, %rd18;
	mov.b32 	%r93, -1;
	st.global.u32 	[%rd19], %r93;
	st.global.u32 	[%rd19+4], %r93;
	st.global.u32 	[%rd19+8], %r93;
	st.global.u32 	[%rd19+12], %r93;
	st.global.u32 	[%rd19+16], %r93;
	st.global.u32 	[%rd19+20], %r93;
	st.global.u32 	[%rd19+24], %r93;
	st.global.u32 	[%rd19+28], %r93;
	add.s32 	%r251, %r251, 8;
	setp.ne.s32 	%p4, %r251, %r253;
	@%p4 bra 	$L__BB0_4;
$L__BB0_5:
	setp.eq.s32 	%p5, %r3, 0;
	@%p5 bra 	$L__BB0_13;
	and.b32  	%r8, %r86, 3;
	setp.lt.u32 	%p6, %r3, 4;
	@%p6 bra 	$L__BB0_8;
	add.s32 	%r94, %r253, %r2;
	mul.wide.s32 	%rd20, %r94, 4;
	add.s64 	%rd21, %rd1, %rd20;
	mov.b32 	%r95, -1;
	st.global.u32 	[%rd21], %r95;
	st.global.u32 	[%rd21+4], %r95;
	st.global.u32 	[%rd21+8], %r95;
	st.global.u32 	[%rd21+12], %r95;
	add.s32 	%r253, %r253, 4;
$L__BB0_8:
	setp.eq.s32 	%p7, %r8, 0;
	@%p7 bra 	$L__BB0_13;
	setp.eq.s32 	%p8, %r8, 1;
	@%p8 bra 	$L__BB0_11;
	add.s32 	%r96, %r253, %r2;
	mul.wide.s32 	%rd22, %r96, 4;
	add.s64 	%rd23, %rd1, %rd22;
	mov.b32 	%r97, -1;
	st.global.u32 	[%rd23], %r97;
	st.global.u32 	[%rd23+4], %r97;
	add.s32 	%r253, %r253, 2;
$L__BB0_11:
	and.b32  	%r98, %r86, 1;
	setp.eq.b32 	%p9, %r98, 1;
	not.pred 	%p10, %p9;
	@%p10 bra 	$L__BB0_13;
	add.s32 	%r99, %r253, %r2;
	mul.wide.s32 	%rd24, %r99, 4;
	add.s64 	%rd25, %rd1, %rd24;
	mov.b32 	%r100, -1;
	st.global.u32 	[%rd25], %r100;
$L__BB0_13:
	mul.wide.s32 	%rd26, %r1, 4;
	add.s64 	%rd27, %rd2, %rd26;
	ld.global.u32 	%r101, [%rd27];
	mad.lo.s32 	%r102, %r1, %r86, %r1;
	mul.wide.s32 	%rd28, %r102, 4;
	add.s64 	%rd29, %rd1, %rd28;
	st.global.u32 	[%rd29+4], %r101;
$L__BB0_14:
	bar.sync 	0;
	setp.lt.s32 	%p11, %r85, 2;
	@%p11 bra 	$L__BB0_21;
	setp.lt.s32 	%p12, %r86, 2;
	add.s32 	%r13, %r86, 1;
	@%p12 bra 	$L__BB0_21;
	add.s32 	%r104, %r86, -1;
	and.b32  	%r105, %r104, 7;
	add.s32 	%r14, %r105, -1;
	and.b32  	%r106, %r104, -8;
	neg.s32 	%r15, %r106;
	add.s64 	%rd3, %rd1, 16;
	mov.b32 	%r255, 1;
$L__BB0_17:
	mul.wide.u32 	%rd30, %r255, 4;
	add.s64 	%rd4, %rd2, %rd30;
	mad.lo.s32 	%r17, %r255, %r13, 1;
	mov.b32 	%r256, 0;
$L__BB0_18:
	mul.wide.u32 	%rd31, %r256, 4;
	add.s64 	%rd32, %rd2, %rd31;
	ld.global.u32 	%r108, [%rd32];
	ld.global.u32 	%r109, [%rd4];
	setp.lt.s32 	%p13, %r108, %r109;
	@%p13 bra 	$L__BB0_74;
$L__BB0_19:
	add.s32 	%r256, %r256, 1;
	setp.eq.s32 	%p36, %r256, %r255;
	@%p36 bra 	$L__BB0_20;
	bra.uni 	$L__BB0_18;
$L__BB0_20:
	add.s32 	%r255, %r255, 1;
	setp.ne.s32 	%p37, %r255, %r85;
	@%p37 bra 	$L__BB0_17;
$L__BB0_21:
	bar.sync 	0;
	setp.lt.s32 	%p38, %r85, 1;
	mov.b32 	%r278, -1;
	@%p38 bra 	$L__BB0_34;
	add.s32 	%r50, %r86, 1;
	and.b32  	%r51, %r85, 15;
	setp.lt.u32 	%p39, %r85, 16;
	mov.b32 	%r278, -1;
	mov.b32 	%r270, 0;
	@%p39 bra 	$L__BB0_25;
	and.b32  	%r270, %r85, 2147483632;
	neg.s32 	%r264, %r270;
	shl.b32 	%r192, %r86, 4;
	add.s32 	%r54, %r192, 16;
	mov.b32 	%r278, -1;
	mul.wide.s32 	%rd57, %r50, 4;
	mov.u32 	%r263, %r86;
$L__BB0_24:
	.pragma "nounroll";
	mul.wide.s32 	%rd55, %r263, 4;
	add.s64 	%rd56, %rd1, %rd55;
	ld.global.u32 	%r193, [%rd56];
	max.s32 	%r194, %r278, %r193;
	add.s64 	%rd58, %rd56, %rd57;
	ld.global.u32 	%r195, [%rd58];
	max.s32 	%r196, %r194, %r195;
	add.s64 	%rd59, %rd58, %rd57;
	ld.global.u32 	%r197, [%rd59];
	max.s32 	%r198, %r196, %r197;
	add.s64 	%rd60, %rd59, %rd57;
	ld.global.u32 	%r199, [%rd60];
	max.s32 	%r200, %r198, %r199;
	add.s64 	%rd61, %rd60, %rd57;
	ld.global.u32 	%r201, [%rd61];
	max.s32 	%r202, %r200, %r201;
	add.s64 	%rd62, %rd61, %rd57;
	ld.global.u32 	%r203, [%rd62];
	max.s32 	%r204, %r202, %r203;
	add.s64 	%rd63, %rd62, %rd57;
	ld.global.u32 	%r205, [%rd63];
	max.s32 	%r206, %r204, %r205;
	add.s64 	%rd64, %rd63, %rd57;
	ld.global.u32 	%r207, [%rd64];
	max.s32 	%r208, %r206, %r207;
	add.s64 	%rd65, %rd64, %rd57;
	ld.global.u32 	%r209, [%rd65];
	max.s32 	%r210, %r208, %r209;
	add.s64 	%rd66, %rd65, %rd57;
	ld.global.u32 	%r211, [%rd66];
	max.s32 	%r212, %r210, %r211;
	add.s64 	%rd67, %rd66, %rd57;
	ld.global.u32 	%r213, [%rd67];
	max.s32 	%r214, %r212, %r213;
	add.s64 	%rd68, %rd67, %rd57;
	ld.global.u32 	%r215, [%rd68];
	max.s32 	%r216, %r214, %r215;
	add.s64 	%rd69, %rd68, %rd57;
	ld.global.u32 	%r217, [%rd69];
	max.s32 	%r218, %r216, %r217;
	add.s64 	%rd70, %rd69, %rd57;
	ld.global.u32 	%r219, [%rd70];
	max.s32 	%r220, %r218, %r219;
	add.s64 	%rd71, %rd70, %rd57;
	ld.global.u32 	%r221, [%rd71];
	max.s32 	%r222, %r220, %r221;
	add.s64 	%rd72, %rd71, %rd57;
	ld.global.u32 	%r223, [%rd72];
	max.s32 	%r278, %r222, %r223;
	add.s32 	%r264, %r264, 16;
	add.s32 	%r263, %r263, %r54;
	setp.ne.s32 	%p40, %r264, 0;
	@%p40 bra 	$L__BB0_24;
$L__BB0_25:
	setp.eq.s32 	%p41, %r51, 0;
	@%p41 bra 	$L__BB0_34;
	and.b32  	%r64, %r85, 7;
	setp.lt.u32 	%p42, %r51, 8;
	@%p42 bra 	$L__BB0_28;
	mad.lo.s32 	%r225, %r270, %r50, %r86;
	mul.wide.s32 	%rd73, %r225, 4;
	add.s64 	%rd74, %rd1, %rd73;
	ld.global.u32 	%r226, [%rd74];
	max.s32 	%r227, %r278, %r226;
	mul.wide.s32 	%rd75, %r50, 4;
	add.s64 	%rd76, %rd74, %rd75;
	ld.global.u32 	%r228, [%rd76];
	max.s32 	%r229, %r227, %r228;
	add.s64 	%rd77, %rd76, %rd75;
	ld.global.u32 	%r230, [%rd77];
	max.s32 	%r231, %r229, %r230;
	add.s64 	%rd78, %rd77, %rd75;
	ld.global.u32 	%r232, [%rd78];
	max.s32 	%r233, %r231, %r232;
	add.s64 	%rd79, %rd78, %rd75;
	ld.global.u32 	%r234, [%rd79];
	max.s32 	%r235, %r233, %r234;
	add.s64 	%rd80, %rd79, %rd75;
	ld.global.u32 	%r236, [%rd80];
	max.s32 	%r237, %r235, %r236;
	add.s64 	%rd81, %rd80, %rd75;
	ld.global.u32 	%r238, [%rd81];
	max.s32 	%r239, %r237, %r238;
	add.s64 	%rd82, %rd81, %rd75;
	ld.global.u32 	%r240, [%rd82];
	max.s32 	%r278, %r239, %r240;
	add.s32 	%r270, %r270, 8;
$L__BB0_28:
	setp.eq.s32 	%p43, %r64, 0;
	@%p43 bra 	$L__BB0_34;
	and.b32  	%r70, %r85, 3;
	setp.lt.u32 	%p44, %r64, 4;
	@%p44 bra 	$L__BB0_31;
	mad.lo.s32 	%r242, %r270, %r50, %r86;
	mul.wide.s32 	%rd83, %r242, 4;
	add.s64 	%rd84, %rd1, %rd83;
	ld.global.u32 	%r243, [%rd84];
	max.s32 	%r244, %r278, %r243;
	mul.wide.s32 	%rd85, %r50, 4;
	add.s64 	%rd86, %rd84, %rd85;
	ld.global.u32 	%r245, [%rd86];
	max.s32 	%r246, %r244, %r245;
	add.s64 	%rd87, %rd86, %rd85;
	ld.global.u32 	%r247, [%rd87];
	max.s32 	%r248, %r246, %r247;
	add.s64 	%rd88, %rd87, %rd85;
	ld.global.u32 	%r249, [%rd88];
	max.s32 	%r278, %r248, %r249;
	add.s32 	%r270, %r270, 4;
$L__BB0_31:
	setp.eq.s32 	%p45, %r70, 0;
	@%p45 bra 	$L__BB0_34;
	mad.lo.s32 	%r276, %r270, %r50, %r86;
	neg.s32 	%r275, %r70;
$L__BB0_33:
	.pragma "nounroll";
	mul.wide.s32 	%rd89, %r276, 4;
	add.s64 	%rd90, %rd1, %rd89;
	ld.global.u32 	%r250, [%rd90];
	max.s32 	%r278, %r278, %r250;
	add.s32 	%r276, %r276, %r50;
	add.s32 	%r275, %r275, 1;
	setp.ne.s32 	%p46, %r275, 0;
	@%p46 bra 	$L__BB0_33;
$L__BB0_34:
	ld.param.u64 	%rd92, [_Z22MaxIncreasingSubKernelPiiiS_S__param_4];
	cvta.to.global.u64 	%rd91, %rd92;
	st.global.u32 	[%rd91], %r278;
	ret;
$L__BB0_35:
	.pragma "nounroll";
	mul.wide.s32 	%rd35, %r257, 4;
	add.s64 	%rd7, %rd3, %rd35;
	ld.global.u32 	%r22, [%rd94];
	setp.eq.s32 	%p15, %r22, -1;
	@%p15 bra 	$L__BB0_37;
	ld.global.u32 	%r114, [%rd7+-16];
	ld.global.u32 	%r115, [%rd4];
	add.s32 	%r116, %r115, %r22;
	max.s32 	%r117, %r114, %r116;
	st.global.u32 	[%rd7+-16], %r117;
$L__BB0_37:
	ld.global.u32 	%r23, [%rd93+-8];
	setp.eq.s32 	%p16, %r23, -1;
	@%p16 bra 	$L__BB0_39;
	ld.global.u32 	%r118, [%rd7+-12];
	ld.global.u32 	%r119, [%rd4];
	add.s32 	%r120, %r119, %r23;
	max.s32 	%r121, %r118, %r120;
	st.global.u32 	[%rd7+-12], %r121;
$L__BB0_39:
	ld.global.u32 	%r24, [%rd93+-4];
	setp.eq.s32 	%p17, %r24, -1;
	@%p17 bra 	$L__BB0_41;
	ld.global.u32 	%r122, [%rd7+-8];
	ld.global.u32 	%r123, [%rd4];
	add.s32 	%r124, %r123, %r24;
	max.s32 	%r125, %r122, %r124;
	st.global.u32 	[%rd7+-8], %r125;
$L__BB0_41:
	ld.global.u32 	%r25, [%rd93];
	setp.eq.s32 	%p18, %r25, -1;
	@%p18 bra 	$L__BB0_43;
	ld.global.u32 	%r126, [%rd7+-4];
	ld.global.u32 	%r127, [%rd4];
	add.s32 	%r128, %r127, %r25;
	max.s32 	%r129, %r126, %r128;
	st.global.u32 	[%rd7+-4], %r129;
$L__BB0_43:
	ld.global.u32 	%r26, [%rd93+4];
	setp.eq.s32 	%p19, %r26, -1;
	@%p19 bra 	$L__BB0_45;
	ld.global.u32 	%r130, [%rd7];
	ld.global.u32 	%r131, [%rd4];
	add.s32 	%r132, %r131, %r26;
	max.s32 	%r133, %r130, %r132;
	st.global.u32 	[%rd7], %r133;
$L__BB0_45:
	ld.global.u32 	%r27, [%rd93+8];
	setp.eq.s32 	%p20, %r27, -1;
	@%p20 bra 	$L__BB0_47;
	ld.global.u32 	%r134, [%rd7+4];
	ld.global.u32 	%r135, [%rd4];
	add.s32 	%r136, %r135, %r27;
	max.s32 	%r137, %r134, %r136;
	st.global.u32 	[%rd7+4], %r137;
$L__BB0_47:
	ld.global.u32 	%r28, [%rd93+12];
	setp.eq.s32 	%p21, %r28, -1;
	@%p21 bra 	$L__BB0_49;
	ld.global.u32 	%r138, [%rd7+8];
	ld.global.u32 	%r139, [%rd4];
	add.s32 	%r140, %r139, %r28;
	max.s32 	%r141, %r138, %r140;
	st.global.u32 	[%rd7+8], %r141;
$L__BB0_49:
	ld.global.u32 	%r29, [%rd93+16];
	setp.eq.s32 	%p22, %r29, -1;
	@%p22 bra 	$L__BB0_51;
	ld.global.u32 	%r142, [%rd7+12];
	ld.global.u32 	%r143, [%rd4];
	add.s32 	%r144, %r143, %r29;
	max.s32 	%r145, %r142, %r144;
	st.global.u32 	[%rd7+12], %r145;
$L__BB0_51:
	add.s32 	%r259, %r259, 8;
	add.s32 	%r258, %r258, 8;
	add.s64 	%rd94, %rd94, 32;
	add.s32 	%r257, %r257, 8;
	add.s64 	%rd93, %rd93, 32;
	setp.eq.s32 	%p23, %r259, 0;
	@%p23 bra 	$L__BB0_52;
	bra.uni 	$L__BB0_35;
$L__BB0_52:
	add.s32 	%r261, %r258, 1;
$L__BB0_53:
	setp.eq.s32 	%p24, %r105, 0;
	@%p24 bra 	$L__BB0_19;
	setp.lt.u32 	%p25, %r14, 3;
	@%p25 bra 	$L__BB0_64;
	add.s32 	%r148, %r261, %r34;
	mul.wide.u32 	%rd36, %r148, 4;
	add.s64 	%rd37, %rd1, %rd36;
	ld.global.u32 	%r38, [%rd37];
	setp.eq.s32 	%p26, %r38, -1;
	add.s32 	%r149, %r17, %r261;
	mul.wide.s32 	%rd38, %r149, 4;
	add.s64 	%rd12, %rd1, %rd38;
	@%p26 bra 	$L__BB0_57;
	ld.global.u32 	%r150, [%rd12];
	ld.global.u32 	%r151, [%rd4];
	add.s32 	%r152, %r151, %r38;
	max.s32 	%r153, %r150, %r152;
	st.global.u32 	[%rd12], %r153;
$L__BB0_57:
	cvt.u64.u32 	%rd39, %r34;
	cvt.u64.u32 	%rd40, %r261;
	add.s64 	%rd41, %rd40, %rd39;
	shl.b64 	%rd42, %rd41, 2;
	add.s64 	%rd13, %rd1, %rd42;
	ld.global.u32 	%r39, [%rd13+4];
	setp.eq.s32 	%p27, %r39, -1;
	@%p27 bra 	$L__BB0_59;
	ld.global.u32 	%r154, [%rd12+4];
	ld.global.u32 	%r155, [%rd4];
	add.s32 	%r156, %r155, %r39;
	max.s32 	%r157, %r154, %r156;
	st.global.u32 	[%rd12+4], %r157;
$L__BB0_59:
	ld.global.u32 	%r40, [%rd13+8];
	setp.eq.s32 	%p28, %r40, -1;
	@%p28 bra 	$L__BB0_61;
	ld.global.u32 	%r158, [%rd12+8];
	ld.global.u32 	%r159, [%rd4];
	add.s32 	%r160, %r159, %r40;
	max.s32 	%r161, %r158, %r160;
	st.global.u32 	[%rd12+8], %r161;
$L__BB0_61:
	ld.global.u32 	%r41, [%rd13+12];
	setp.eq.s32 	%p29, %r41, -1;
	@%p29 bra 	$L__BB0_63;
	ld.global.u32 	%r162, [%rd12+12];
	ld.global.u32 	%r163, [%rd4];
	add.s32 	%r164, %r163, %r41;
	max.s32 	%r165, %r162, %r164;
	st.global.u32 	[%rd12+12], %r165;
$L__BB0_63:
	add.s32 	%r261, %r261, 4;
$L__BB0_64:
	and.b32  	%r167, %r104, 3;
	setp.eq.s32 	%p30, %r167, 0;
	@%p30 bra 	$L__BB0_19;
	setp.eq.s32 	%p31, %r167, 1;
	@%p31 bra 	$L__BB0_71;
	add.s32 	%r170, %r261, %r34;
	mul.wide.u32 	%rd43, %r170, 4;
	add.s64 	%rd44, %rd1, %rd43;
	ld.global.u32 	%r44, [%rd44];
	setp.eq.s32 	%p32, %r44, -1;
	add.s32 	%r171, %r17, %r261;
	mul.wide.s32 	%rd45, %r171, 4;
	add.s64 	%rd14, %rd1, %rd45;
	@%p32 bra 	$L__BB0_68;
	ld.global.u32 	%r172, [%rd14];
	ld.global.u32 	%r173, [%rd4];
	add.s32 	%r174, %r173, %r44;
	max.s32 	%r175, %r172, %r174;
	st.global.u32 	[%rd14], %r175;
$L__BB0_68:
	cvt.u64.u32 	%rd46, %r34;
	cvt.u64.u32 	%rd47, %r261;
	add.s64 	%rd48, %rd47, %rd46;
	shl.b64 	%rd49, %rd48, 2;
	add.s64 	%rd50, %rd1, %rd49;
	ld.global.u32 	%r45, [%rd50+4];
	setp.eq.s32 	%p33, %r45, -1;
	@%p33 bra 	$L__BB0_70;
	ld.global.u32 	%r176, [%rd14+4];
	ld.global.u32 	%r177, [%rd4];
	add.s32 	%r178, %r177, %r45;
	max.s32 	%r179, %r176, %r178;
	st.global.u32 	[%rd14+4], %r179;
$L__BB0_70:
	add.s32 	%r261, %r261, 2;
$L__BB0_71:
	and.b32  	%r180, %r86, 1;
	setp.eq.b32 	%p34, %r180, 1;
	@%p34 bra 	$L__BB0_19;
	add.s32 	%r181, %r261, %r34;
	mul.wide.u32 	%rd51, %r181, 4;
	add.s64 	%rd52, %rd1, %rd51;
	ld.global.u32 	%r48, [%rd52];
	setp.eq.s32 	%p35, %r48, -1;
	@%p35 bra 	$L__BB0_19;
	add.s32 	%r182, %r17, %r261;
	mul.wide.s32 	%rd53, %r182, 4;
	add.s64 	%rd54, %rd1, %rd53;
	ld.global.u32 	%r183, [%rd54];
	ld.global.u32 	%r184, [%rd4];
	add.s32 	%r185, %r184, %r48;
	max.s32 	%r186, %r183, %r185;
	st.global.u32 	[%rd54], %r186;
	bra.uni 	$L__BB0_19;
$L__BB0_74:
	add.s32 	%r111, %r86, -2;
	setp.lt.u32 	%p14, %r111, 7;
	mul.lo.s32 	%r34, %r256, %r13;
	mov.b32 	%r261, 1;
	@%p14 bra 	$L__BB0_53;
	mad.lo.s32 	%r257, %r255, %r13, 2;
	add.s32 	%r113, %r34, 1;
	mul.wide.u32 	%rd33, %r113, 4;
	add.s64 	%rd94, %rd1, %rd33;
	mul.wide.u32 	%rd34, %r34, 4;
	add.s64 	%rd93, %rd3, %rd34;
	mov.b32 	%r258, 0;
	mov.u32 	%r259, %r15;
	bra.uni 	$L__BB0_35;

}


// ===== COMPILED SASS (sm_100) =====

	.target	sm_100

	.elftype	@"ET_EXEC"


//--------------------- .note.nv.tkinfo           --------------------------
	.section	.note.nv.tkinfo,"",@"SHT_NOTE"
	.sectionflags	@"SHF_NOTE_NV_TKINFO"
	.tkinfo
        /*0018*/ 	.word	0x00000002
        /*0030*/ 	.string	""
        /*0030*/ 	.string	"ptxas"
        /*0030*/ 	.string	"Cuda compilation tools, release 13.0, V13.0.88"
        /*0030*/ 	.string	"Build cuda_13.0.r13.0/compiler.36424714_0"
        /*0030*/ 	.string	"-arch sm_100 -m 64 "



//--------------------- .note.nv.cuinfo           --------------------------
	.section	.note.nv.cuinfo,"",@"SHT_NOTE"
	.sectionflags	@"SHF_NOTE_NV_CUINFO"
        /*0018*/ 	.short	0x0002
        /*001a*/ 	.short	0x0064
        /*001c*/ 	.short	0x0082
	.zero		2


//--------------------- .nv.info                  --------------------------
	.section	.nv.info,"",@"SHT_CUDA_INFO"
	.align	4


	//----- nvinfo : EIATTR_REGCOUNT
	.align		4
        /*0000*/ 	.byte	0x04, 0x2f
        /*0002*/ 	.short	(.L_1 - .L_0)
	.align		4
.L_0:
        /*0004*/ 	.word	index@(_Z22MaxIncreasingSubKernelPiiiS_S_)
        /*0008*/ 	.word	0x00000020


	//----- nvinfo : EIATTR_FRAME_SIZE
	.align		4
.L_1:
        /*000c*/ 	.byte	0x04, 0x11
        /*000e*/ 	.short	(.L_3 - .L_2)
	.align		4
.L_2:
        /*0010*/ 	.word	index@(_Z22MaxIncreasingSubKernelPiiiS_S_)
        /*0014*/ 	.word	0x00000000


	//----- nvinfo : EIATTR_MIN_STACK_SIZE
	.align		4
.L_3:
        /*0018*/ 	.byte	0x04, 0x12
        /*001a*/ 	.short	(.L_5 - .L_4)
	.align		4
.L_4:
        /*001c*/ 	.word	index@(_Z22MaxIncreasingSubKernelPiiiS_S_)
        /*0020*/ 	.word	0x00000000
.L_5:


//--------------------- .nv.compat                --------------------------
	.section	.nv.compat,"",@"SHT_CUDA_COMPAT_INFO"
	.align	4
        /*0000*/ 	.byte	0x02, 0x09, 0x00, 0x00, 0x02, 0x02, 0x01, 0x00, 0x02, 0x05, 0x05, 0x00, 0x03, 0x07, 0x01, 0x01
        /*0010*/ 	.byte	0x02, 0x03, 0x00, 0x00, 0x02, 0x06, 0x01, 0x00, 0x04, 0x0b, 0x08, 0x00, 0x09, 0x00, 0x00, 0x00
        /*0020*/ 	.byte	0x00, 0x00, 0x00, 0x00


//--------------------- .nv.info._Z22MaxIncreasingSubKernelPiiiS_S_ --------------------------
	.section	.nv.info._Z22MaxIncreasingSubKernelPiiiS_S_,"",@"SHT_CUDA_INFO"
	.sectionflags	@""
	.align	4


	//----- nvinfo : EIATTR_CUDA_API_VERSION
	.align		4
        /*0000*/ 	.byte	0x04, 0x37
        /*0002*/ 	.short	(.L_7 - .L_6)
.L_6:
        /*0004*/ 	.word	0x00000082


	//----- nvinfo : EIATTR_KPARAM_INFO
	.align		4
.L_7:
        /*0008*/ 	.byte	0x04, 0x17
        /*000a*/ 	.short	(.L_9 - .L_8)
.L_8:
        /*000c*/ 	.word	0x00000000
        /*0010*/ 	.short	0x0004
        /*0012*/ 	.short	0x0018
        /*0014*/ 	.byte	0x00, 0xf5, 0x21, 0x00


	//----- nvinfo : EIATTR_KPARAM_INFO
	.align		4
.L_9:
        /*0018*/ 	.byte	0x04, 0x17
        /*001a*/ 	.short	(.L_11 - .L_10)
.L_10:
        /*001c*/ 	.word	0x00000000
        /*0020*/ 	.short	0x0003
        /*0022*/ 	.short	0x0010
        /*0024*/ 	.byte	0x00, 0xf5, 0x21, 0x00


	//----- nvinfo : EIATTR_KPARAM_INFO
	.align		4
.L_11:
        /*0028*/ 	.byte	0x04, 0x17
        /*002a*/ 	.short	(.L_13 - .L_12)
.L_12:
        /*002c*/ 	.word	0x00000000
        /*0030*/ 	.short	0x0002
        /*0032*/ 	.short	0x000c
        /*0034*/ 	.byte	0x00, 0xf0, 0x11, 0x00


	//----- nvinfo : EIATTR_KPARAM_INFO
	.align		4
.L_13:
        /*0038*/ 	.byte	0x04, 0x17
        /*003a*/ 	.short	(.L_15 - .L_14)
.L_14:
        /*003c*/ 	.word	0x00000000
        /*0040*/ 	.short	0x0001
        /*0042*/ 	.short	0x0008
        /*0044*/ 	.byte	0x00, 0xf0, 0x11, 0x00


	//----- nvinfo : EIATTR_KPARAM_INFO
	.align		4
.L_15:
        /*0048*/ 	.byte	0x04, 0x17
        /*004a*/ 	.short	(.L_17 - .L_16)
.L_16:
        /*004c*/ 	.word	0x00000000
        /*0050*/ 	.short	0x0000
        /*0052*/ 	.short	0x0000
        /*0054*/ 	.byte	0x00, 0xf5, 0x21, 0x00


	//----- nvinfo : EIATTR_SPARSE_MMA_MASK
	.align		4
.L_17:
        /*0058*/ 	.byte	0x03, 0x50
        /*005a*/ 	.short	0x0000


	//----- nvinfo : EIATTR_MAXREG_COUNT
	.align		4
        /*005c*/ 	.byte	0x03, 0x1b
        /*005e*/ 	.short	0x00ff


	//----- nvinfo : EIATTR_NUM_BARRIERS
	.align		4
        /*0060*/ 	.byte	0x02, 0x4c
        /*0062*/ 	.byte	0x01
	.zero		1


	//----- nvinfo : EIATTR_MERCURY_ISA_VERSION
	.align		4
        /*0064*/ 	.byte	0x03, 0x5f
        /*0066*/ 	.short	0x0101


	//----- nvinfo : EIATTR_VRC_CTA_INIT_COUNT
	.align		4
        /*0068*/ 	.byte	0x02, 0x4a
	.zero		1
	.zero		1


	//----- nvinfo : EIATTR_EXIT_INSTR_OFFSETS
	.align		4
        /*006c*/ 	.byte	0x04, 0x1c
        /*006e*/ 	.short	(.L_19 - .L_18)


	//   ....[0]....
.L_18:
        /*0070*/ 	.word	0x00001880


	//----- nvinfo : EIATTR_CRS_STACK_SIZE
	.align		4
.L_19:
        /*0074*/ 	.byte	0x04, 0x1e
        /*0076*/ 	.short	(.L_21 - .L_20)
.L_20:
        /*0078*/ 	.word	0x00000000


	//----- nvinfo : EIATTR_CBANK_PARAM_SIZE
	.align		4
.L_21:
        /*007c*/ 	.byte	0x03, 0x19
        /*007e*/ 	.short	0x0020


	//----- nvinfo : EIATTR_PARAM_CBANK
	.align		4
        /*0080*/ 	.byte	0x04, 0x0a
        /*0082*/ 	.short	(.L_23 - .L_22)
	.align		4
.L_22:
        /*0084*/ 	.word	index@(.nv.constant0._Z22MaxIncreasingSubKernelPiiiS_S_)
        /*0088*/ 	.short	0x0380
        /*008a*/ 	.short	0x0020


	//----- nvinfo : EIATTR_SW_WAR
	.align		4
.L_23:
        /*008c*/ 	.byte	0x04, 0x36
        /*008e*/ 	.short	(.L_25 - .L_24)
.L_24:
        /*0090*/ 	.word	0x00000008
.L_25:


//--------------------- .nv.callgraph             --------------------------
	.section	.nv.callgraph,"",@"SHT_CUDA_CALLGRAPH"
	.align	4
	.sectionentsize	8
	.align		4
        /*0000*/ 	.word	0x00000000
	.align		4
        /*0004*/ 	.word	0xffffffff
	.align		4
        /*0008*/ 	.word	0x00000000
	.align		4
        /*000c*/ 	.word	0xfffffffe
	.align		4
        /*0010*/ 	.word	0x00000000
	.align		4
        /*0014*/ 	.word	0xfffffffd
	.align		4
        /*0018*/ 	.word	0x00000000
	.align		4
        /*001c*/ 	.word	0xfffffffc


//--------------------- .text._Z22MaxIncreasingSubKernelPiiiS_S_ --------------------------
	.section	.text._Z22MaxIncreasingSubKernelPiiiS_S_,"ax",@progbits
	.align	128
        .global         _Z22MaxIncreasingSubKernelPiiiS_S_
        .type           _Z22MaxIncreasingSubKernelPiiiS_S_,@function
        .size           _Z22MaxIncreasingSubKernelPiiiS_S_,(.L_x_22 - _Z22MaxIncreasingSubKernelPiiiS_S_)
        .other          _Z22MaxIncreasingSubKernelPiiiS_S_,@"STO_CUDA_ENTRY STV_DEFAULT"
_Z22MaxIncreasingSubKernelPiiiS_S_:
.text._Z22MaxIncreasingSubKernelPiiiS_S_:
[----:B------:R-:W-:Y:S01]  /*0000*/  LDC R1, c[0x0][0x37c] ;  /* 0x0000df00ff017b82 */ /* 0x000fe20000000800 */
[----:B------:R-:W0:Y:S07]  /*0010*/  S2R R0, SR_TID.X ;  /* 0x0000000000007919 */ /* 0x000e2e0000002100 */
[----:B------:R-:W0:Y:S01]  /*0020*/  S2UR UR4, SR_CTAID.X ;  /* 0x00000000000479c3 */ /* 0x000e220000002500 */
[----:B------:R-:W1:Y:S01]  /*0030*/  LDCU UR5, c[0x0][0x388] ;  /* 0x00007100ff0577ac */ /* 0x000e620008000800 */
[----:B------:R-:W-:Y:S01]  /*0040*/  BSSY.RECONVERGENT B0, `(.L_x_0) ;  /* 0x0000047000007945 */ /* 0x000fe20003800200 */
[----:B------:R-:W2:Y:S05]  /*0050*/  LDCU.64 UR6, c[0x0][0x358] ;  /* 0x00006b00ff0677ac */ /* 0x000eaa0008000a00 */
[----:B------:R-:W0:Y:S02]  /*0060*/  LDC R3, c[0x0][0x360] ;  /* 0x0000d800ff037b82 */ /* 0x000e240000000800 */
[----:B0-----:R-:W-:-:S02]  /*0070*/  IMAD R3, R3, UR4, R0 ;  /* 0x0000000403037c24 */ /* 0x001fc4000f8e0200 */
[----:B-1----:R-:W-:-:S05]  /*0080*/  IMAD.U32 R0, RZ, RZ, UR5 ;  /* 0x00000005ff007e24 */ /* 0x002fca000f8e00ff */
[----:B------:R-:W-:-:S13]  /*0090*/  ISETP.GE.AND P0, PT, R3, R0, PT ;  /* 0x000000000300720c */ /* 0x000fda0003f06270 */
[----:B--2---:R-:W-:Y:S05]  /*00a0*/  @P0 BRA `(.L_x_1) ;  /* 0x0000000400000947 */ /* 0x004fea0003800000 */
[----:B------:R-:W0:Y:S02]  /*00b0*/  LDC R2, c[0x0][0x38c] ;  /* 0x0000e300ff027b82 */ /* 0x000e240000000800 */
[----:B0-----:R-:W-:-:S13]  /*00c0*/  ISETP.GE.AND P0, PT, R2, 0x1, PT ;  /* 0x000000010200780c */ /* 0x001fda0003f06270 */
[----:B------:R-:W-:Y:S05]  /*00d0*/  @!P0 BRA `(.L_x_2) ;  /* 0x0000000000d88947 */ /* 0x000fea0003800000 */
[C---:B------:R-:W-:Y:S01]  /*00e0*/  ISETP.GE.U32.AND P0, PT, R2.reuse, 0x8, PT ;  /* 0x000000080200780c */ /* 0x040fe20003f06070 */
[----:B------:R-:W-:Y:S01]  /*00f0*/  IMAD R8, R3, R2, R3 ;  /* 0x0000000203087224 */ /* 0x000fe200078e0203 */
[----:B------:R-:W-:Y:S01]  /*0100*/  LOP3.LUT R10, R2, 0x7, RZ, 0xc0, !PT ;  /* 0x00000007020a7812 */ /* 0x000fe200078ec0ff */
[----:B------:R-:W-:-:S03]  /*0110*/  IMAD.MOV.U32 R9, RZ, RZ, RZ ;  /* 0x000000ffff097224 */ /* 0x000fc600078e00ff */
[----:B------:R-:W-:-:S07]  /*0120*/  ISETP.NE.AND P1, PT, R10, RZ, PT ;  /* 0x000000ff0a00720c */ /* 0x000fce0003f25270 */
[----:B------:R-:W-:Y:S06]  /*0130*/  @!P0 BRA `(.L_x_3) ;  /* 0x0000000000448947 */ /* 0x000fec0003800000 */
[----:B------:R-:W0:Y:S01]  /*0140*/  LDC.64 R6, c[0x0][0x390] ;  /* 0x0000e400ff067b82 */ /* 0x000e220000000a00 */
[----:B------:R-:W-:Y:S01]  /*0150*/  LOP3.LUT R9, R2, 0x7ffffff8, RZ, 0xc0, !PT ;  /* 0x7ffffff802097812 */ /* 0x000fe200078ec0ff */
[----:B------:R-:W-:Y:S01]  /*0160*/  IMAD.MOV.U32 R11, RZ, RZ, -0x1 ;  /* 0xffffffffff0b7424 */ /* 0x000fe200078e00ff */
[----:B------:R-:W-:-:S06]  /*0170*/  UMOV UR4, URZ ;  /* 0x000000ff00047c82 */ /* 0x000fcc0008000000 */
.L_x_4:
[----:B-1----:R-:W-:Y:S01]  /*0180*/  VIADD R5, R8, UR4 ;  /* 0x0000000408057c36 */ /* 0x002fe20008000000 */
[----:B------:R-:W-:-:S03]  /*0190*/  UIADD3 UR4, UPT, UPT, UR4, 0x8, URZ ;  /* 0x0000000804047890 */ /* 0x000fc6000fffe0ff */
[----:B0-----:R-:W-:-:S03]  /*01a0*/  IMAD.WIDE R4, R5, 0x4, R6 ;  /* 0x0000000405047825 */ /* 0x001fc600078e0206 */
[----:B------:R-:W-:Y:S02]  /*01b0*/  ISETP.NE.AND P0, PT, R9, UR4, PT ;  /* 0x0000000409007c0c */ /* 0x000fe4000bf05270 */
[----:B------:R1:W-:Y:S04]  /*01c0*/  STG.E desc[UR6][R4.64], R11 ;  /* 0x0000000b04007986 */ /* 0x0003e8000c101906 */
[----:B------:R1:W-:Y:S04]  /*01d0*/  STG.E desc[UR6][R4.64+0x4], R11 ;  /* 0x0000040b04007986 */ /* 0x0003e8000c101906 */
[----:B------:R1:W-:Y:S04]  /*01e0*/  STG.E desc[UR6][R4.64+0x8], R11 ;  /* 0x0000080b04007986 */ /* 0x0003e8000c101906 */
[----:B------:R1:W-:Y:S04]  /*01f0*/  STG.E desc[UR6][R4.64+0xc], R11 ;  /* 0x00000c0b04007986 */ /* 0x0003e8000c101906 */
[----:B------:R1:W-:Y:S04]  /*0200*/  STG.E desc[UR6][R4.64+0x10], R11 ;  /* 0x0000100b04007986 */ /* 0x0003e8000c101906 */
[----:B------:R1:W-:Y:S04]  /*0210*/  STG.E desc[UR6][R4.64+0x14], R11 ;  /* 0x0000140b04007986 */ /* 0x0003e8000c101906 */
[----:B------:R1:W-:Y:S04]  /*0220*/  STG.E desc[UR6][R4.64+0x18], R11 ;  /* 0x0000180b04007986 */ /* 0x0003e8000c101906 */
[----:B------:R1:W-:Y:S01]  /*0230*/  STG.E desc[UR6][R4.64+0x1c], R11 ;  /* 0x00001c0b04007986 */ /* 0x0003e2000c101906 */
[----:B------:R-:W-:Y:S05]  /*0240*/  @P0 BRA `(.L_x_4) ;  /* 0xfffffffc00cc0947 */ /* 0x000fea000383ffff */
.L_x_3:
[----:B------:R-:W-:Y:S05]  /*0250*/  @!P1 BRA `(.L_x_2) ;  /* 0x0000000000789947 */ /* 0x000fea0003800000 */
[----:B------:R-:W-:Y:S02]  /*0260*/  ISETP.GE.U32.AND P0, PT, R10, 0x4, PT ;  /* 0x000000040a00780c */ /* 0x000fe40003f06070 */
[----:B------:R-:W-:-:S04]  /*0270*/  LOP3.LUT R12, R2, 0x3, RZ, 0xc0, !PT ;  /* 0x00000003020c7812 */ /* 0x000fc800078ec0ff */
[----:B------:R-:W-:-:S07]  /*0280*/  ISETP.NE.AND P1, PT, R12, RZ, PT ;  /* 0x000000ff0c00720c */ /* 0x000fce0003f25270 */
[----:B------:R-:W-:Y:S06]  /*0290*/  @!P0 BRA `(.L_x_5) ;  /* 0x0000000000248947 */ /* 0x000fec0003800000 */
[----:B-1----:R-:W0:Y:S01]  /*02a0*/  LDC.64 R4, c[0x0][0x390] ;  /* 0x0000e400ff047b82 */ /* 0x002e220000000a00 */
[----:B------:R-:W-:Y:S01]  /*02b0*/  IMAD.IADD R7, R8, 0x1, R9 ;  /* 0x0000000108077824 */ /* 0x000fe200078e0209 */
[----:B------:R-:W-:Y:S01]  /*02c0*/  MOV R11, 0xffffffff ;  /* 0xffffffff000b7802 */ /* 0x000fe20000000f00 */
[----:B------:R-:W-:Y:S02]  /*02d0*/  VIADD R9, R9, 0x4 ;  /* 0x0000000409097836 */ /* 0x000fe40000000000 */
[----:B0-----:R-:W-:-:S05]  /*02e0*/  IMAD.WIDE R4, R7, 0x4, R4 ;  /* 0x0000000407047825 */ /* 0x001fca00078e0204 */
[----:B------:R0:W-:Y:S04]  /*02f0*/  STG.E desc[UR6][R4.64], R11 ;  /* 0x0000000b04007986 */ /* 0x0001e8000c101906 */
[----:B------:R0:W-:Y:S04]  /*0300*/  STG.E desc[UR6][R4.64+0x4], R11 ;  /* 0x0000040b04007986 */ /* 0x0001e8000c101906 */
[----:B------:R0:W-:Y:S04]  /*0310*/  STG.E desc[UR6][R4.64+0x8], R11 ;  /* 0x0000080b04007986 */ /* 0x0001e8000c101906 */
[----:B------:R0:W-:Y:S02]  /*0320*/  STG.E desc[UR6][R4.64+0xc], R11 ;  /* 0x00000c0b04007986 */ /* 0x0001e4000c101906 */
.L_x_5:
[----:B------:R-:W-:Y:S05]  /*0330*/  @!P1 BRA `(.L_x_2) ;  /* 0x0000000000409947 */ /* 0x000fea0003800000 */
[----:B01----:R-:W-:Y:S02]  /*0340*/  LOP3.LUT R4, R2, 0x1, RZ, 0xc0, !PT ;  /* 0x0000000102047812 */ /* 0x003fe400078ec0ff */
[----:B------:R-:W-:Y:S02]  /*0350*/  ISETP.NE.AND P0, PT, R12, 0x1, PT ;  /* 0x000000010c00780c */ /* 0x000fe40003f05270 */
[----:B------:R-:W-:-:S13]  /*0360*/  ISETP.NE.U32.AND P1, PT, R4, 0x1, PT ;  /* 0x000000010400780c */ /* 0x000fda0003f25070 */
[----:B------:R-:W0:Y:S01]  /*0370*/  @!P1 LDC.64 R6, c[0x0][0x390] ;  /* 0x0000e400ff069b82 */ /* 0x000e220000000a00 */
[----:B------:R-:W-:Y:S05]  /*0380*/  @!P0 BRA `(.L_x_6) ;  /* 0x00000000001c8947 */ /* 0x000fea0003800000 */
[----:B------:R-:W1:Y:S01]  /*0390*/  LDC.64 R4, c[0x0][0x390] ;  /* 0x0000e400ff047b82 */ /* 0x000e620000000a00 */
[----:B------:R-:W-:Y:S02]  /*03a0*/  IMAD.IADD R11, R8, 0x1, R9 ;  /* 0x00000001080b7824 */ /* 0x000fe400078e0209 */
[----:B------:R-:W-:Y:S02]  /*03b0*/  IMAD.MOV.U32 R13, RZ, RZ, -0x1 ;  /* 0xffffffffff0d7424 */ /* 0x000fe400078e00ff */
[----:B------:R-:W-:Y:S02]  /*03c0*/  VIADD R9, R9, 0x2 ;  /* 0x0000000209097836 */ /* 0x000fe40000000000 */
[----:B-1----:R-:W-:-:S05]  /*03d0*/  IMAD.WIDE R4, R11, 0x4, R4 ;  /* 0x000000040b047825 */ /* 0x002fca00078e0204 */
[----:B------:R1:W-:Y:S04]  /*03e0*/  STG.E desc[UR6][R4.64], R13 ;  /* 0x0000000d04007986 */ /* 0x0003e8000c101906 */
[----:B------:R1:W-:Y:S02]  /*03f0*/  STG.E desc[UR6][R4.64+0x4], R13 ;  /* 0x0000040d04007986 */ /* 0x0003e4000c101906 */
.L_x_6:
[----:B-1----:R-:W-:Y:S01]  /*0400*/  @!P1 IADD3 R5, PT, PT, R8, R9, RZ ;  /* 0x0000000908059210 */ /* 0x002fe20007ffe0ff */
[----:B------:R-:W-:-:S04]  /*0410*/  @!P1 IMAD.MOV.U32 R9, RZ, RZ, -0x1 ;  /* 0xffffffffff099424 */ /* 0x000fc800078e00ff */
[----:B0-----:R-:W-:-:S05]  /*0420*/  @!P1 IMAD.WIDE R4, R5, 0x4, R6 ;  /* 0x0000000405049825 */ /* 0x001fca00078e0206 */
[----:B------:R2:W-:Y:S02]  /*0430*/  @!P1 STG.E desc[UR6][R4.64], R9 ;  /* 0x0000000904009986 */ /* 0x0005e4000c101906 */
.L_x_2:
[----:B012---:R-:W0:Y:S08]  /*0440*/  LDC.64 R4, c[0x0][0x380] ;  /* 0x0000e000ff047b82 */ /* 0x007e300000000a00 */
[----:B------:R-:W1:Y:S01]  /*0450*/  LDC.64 R6, c[0x0][0x390] ;  /* 0x0000e400ff067b82 */ /* 0x000e620000000a00 */
[----:B0-----:R-:W-:-:S06]  /*0460*/  IMAD.WIDE R4, R3, 0x4, R4 ;  /* 0x0000000403047825 */ /* 0x001fcc00078e0204 */
[----:B------:R-:W2:Y:S01]  /*0470*/  LDG.E R5, desc[UR6][R4.64] ;  /* 0x0000000604057981 */ /* 0x000ea2000c1e1900 */
[----:B------:R-:W-:-:S04]  /*0480*/  IMAD R3, R3, R2, R3 ;  /* 0x0000000203037224 */ /* 0x000fc800078e0203 */
[----:B-1----:R-:W-:-:S05]  /*0490*/  IMAD.WIDE R2, R3, 0x4, R6 ;  /* 0x0000000403027825 */ /* 0x002fca00078e0206 */
[----:B--2---:R0:W-:Y:S02]  /*04a0*/  STG.E desc[UR6][R2.64+0x4], R5 ;  /* 0x0000040502007986 */ /* 0x0041e4000c101906 */
.L_x_1:
[----:B------:R-:W-:Y:S05]  /*04b0*/  BSYNC.RECONVERGENT B0 ;  /* 0x0000000000007941 */ /* 0x000fea0003800200 */
.L_x_0:
[----:B------:R-:W1:Y:S08]  /*04c0*/  LDC R12, c[0x0][0x38c] ;  /* 0x0000e300ff0c7b82 */ /* 0x000e700000000800 */
[----:B------:R-:W-:Y:S01]  /*04d0*/  BAR.SYNC.DEFER_BLOCKING 0x0 ;  /* 0x0000000000007b1d */ /* 0x000fe20000010000 */
[----:B-1----:R-:W-:-:S04]  /*04e0*/  ISETP.GE.AND P0, PT, R12, 0x2, PT ;  /* 0x000000020c00780c */ /* 0x002fc80003f06270 */
[----:B------:R-:W-:-:S13]  /*04f0*/  ISETP.LT.OR P0, PT, R0, 0x2, !P0 ;  /* 0x000000020000780c */ /* 0x000fda0004701670 */
[----:B------:R-:W-:Y:S05]  /*0500*/  @P0 BRA `(.L_x_7) ;  /* 0x0000000800f80947 */ /* 0x000fea0003800000 */
[----:B------:R-:W1:Y:S01]  /*0510*/  LDCU.64 UR4, c[0x0][0x390] ;  /* 0x00007200ff0477ac */ /* 0x000e620008000a00 */
[C---:B------:R-:W-:Y:S02]  /*0520*/  VIADD R20, R12.reuse, 0xffffffff ;  /* 0xffffffff0c147836 */ /* 0x040fe40000000000 */
[----:B------:R-:W-:Y:S02]  /*0530*/  HFMA2 R11, -RZ, RZ, 0, 5.9604644775390625e-08 ;  /* 0x00000001ff0b7431 */ /* 0x000fe400000001ff */
[----:B------:R-:W-:Y:S01]  /*0540*/  VIADD R12, R12, 0x1 ;  /* 0x000000010c0c7836 */ /* 0x000fe20000000000 */
[C---:B------:R-:W-:Y:S02]  /*0550*/  LOP3.LUT R19, R20.reuse, 0x7, RZ, 0xc0, !PT ;  /* 0x0000000714137812 */ /* 0x040fe400078ec0ff */
[----:B------:R-:W-:-:S03]  /*0560*/  LOP3.LUT R10, R20, 0xfffffff8, RZ, 0xc0, !PT ;  /* 0xfffffff8140a7812 */ /* 0x000fc600078ec0ff */
[----:B------:R-:W-:Y:S02]  /*0570*/  VIADD R0, R19, 0xffffffff ;  /* 0xffffffff13007836 */ /* 0x000fe40000000000 */
[----:B------:R-:W-:-:S03]  /*0580*/  IMAD.MOV R10, RZ, RZ, -R10 ;  /* 0x000000ffff0a7224 */ /* 0x000fc600078e0a0a */
[----:B------:R-:W-:Y:S01]  /*0590*/  ISETP.GE.U32.AND P0, PT, R0, 0x3, PT ;  /* 0x000000030000780c */ /* 0x000fe20003f06070 */
[----:B-1----:R-:W-:-:S04]  /*05a0*/  UIADD3 UR4, UP0, UPT, UR4, 0x10, URZ ;  /* 0x0000001004047890 */ /* 0x002fc8000ff1e0ff */
[----:B------:R-:W-:Y:S02]  /*05b0*/  UIADD3.X UR5, UPT, UPT, URZ, UR5, URZ, UP0, !UPT ;  /* 0x00000005ff057290 */ /* 0x000fe400087fe4ff */
[----:B0-----:R-:W-:-:S04]  /*05c0*/  IMAD.U32 R2, RZ, RZ, UR4 ;  /* 0x00000004ff027e24 */ /* 0x001fc8000f8e00ff */
[----:B------:R-:W-:-:S07]  /*05d0*/  IMAD.U32 R3, RZ, RZ, UR5 ;  /* 0x00000005ff037e24 */ /* 0x000fce000f8e00ff */
.L_x_14:
[----:B0-----:R-:W0:Y:S01]  /*05e0*/  LDC.64 R4, c[0x0][0x380] ;  /* 0x0000e000ff047b82 */ /* 0x001e220000000a00 */
[C---:B------:R-:W-:Y:S02]  /*05f0*/  IMAD R21, R11.reuse, R12, 0x1 ;  /* 0x000000010b157424 */ /* 0x040fe400078e020c */
[----:B------:R-:W-:Y:S02]  /*0600*/  IMAD.MOV.U32 R0, RZ, RZ, RZ ;  /* 0x000000ffff007224 */ /* 0x000fe400078e00ff */
[----:B01----:R-:W-:-:S07]  /*0610*/  IMAD.WIDE.U32 R4, R11, 0x4, R4 ;  /* 0x000000040b047825 */ /* 0x003fce00078e0004 */
.L_x_13:
[----:B01----:R-:W0:Y:S01]  /*0620*/  LDC.64 R6, c[0x0][0x380] ;  /* 0x0000e000ff067b82 */ /* 0x003e220000000a00 */
[----:B------:R-:W2:Y:S01]  /*0630*/  LDG.E R9, desc[UR6][R4.64] ;  /* 0x0000000604097981 */ /* 0x000ea2000c1e1900 */
[----:B0-----:R-:W-:-:S06]  /*0640*/  IMAD.WIDE.U32 R6, R0, 0x4, R6 ;  /* 0x0000000400067825 */ /* 0x001fcc00078e0006 */
[----:B------:R-:W2:Y:S02]  /*0650*/  LDG.E R6, desc[UR6][R6.64] ;  /* 0x0000000606067981 */ /* 0x000ea4000c1e1900 */
[----:B--2---:R-:W-:-:S13]  /*0660*/  ISETP.GE.AND P1, PT, R6, R9, PT ;  /* 0x000000090600720c */ /* 0x004fda0003f26270 */
[----:B------:R-:W-:Y:S05]  /*0670*/  @P1 BRA `(.L_x_8) ;  /* 0x0000000800801947 */ /* 0x000fea0003800000 */
[----:B------:R-:W0:Y:S01]  /*0680*/  LDCU UR4, c[0x0][0x38c] ;  /* 0x00007180ff0477ac */ /* 0x000e220008000800 */
[----:B------:R-:W-:Y:S01]  /*0690*/  IMAD R13, R0, R12, RZ ;  /* 0x0000000c000d7224 */ /* 0x000fe200078e02ff */
[----:B0-----:R-:W-:-:S04]  /*06a0*/  UIADD3 UR4, UPT, UPT, UR4, -0x2, URZ ;  /* 0xfffffffe04047890 */ /* 0x001fc8000fffe0ff */
[----:B------:R-:W-:-:S03]  /*06b0*/  UISETP.GE.U32.AND UP0, UPT, UR4, 0x7, UPT ;  /* 0x000000070400788c */ /* 0x000fc6000bf06070 */
[----:B------:R-:W-:-:S06]  /*06c0*/  UMOV UR4, 0x1 ;  /* 0x0000000100047882 */ /* 0x000fcc0000000000 */
[----:B------:R-:W-:Y:S05]  /*06d0*/  BRA.U !UP0, `(.L_x_9) ;  /* 0x00000005081c7547 */ /* 0x000fea000b800000 */
[----:B------:R-:W0:Y:S01]  /*06e0*/  LDC.64 R16, c[0x0][0x390] ;  /* 0x0000e400ff107b82 */ /* 0x000e220000000a00 */
[C---:B------:R-:W-:Y:S01]  /*06f0*/  IADD3 R7, PT, PT, R13.reuse, 0x1, RZ ;  /* 0x000000010d077810 */ /* 0x040fe20007ffe0ff */
[----:B------:R-:W-:Y:S01]  /*0700*/  IMAD.WIDE.U32 R14, R13, 0x4, R2 ;  /* 0x000000040d0e7825 */ /* 0x000fe200078e0002 */
[----:B------:R-:W-:-:S03]  /*0710*/  UMOV UR4, URZ ;  /* 0x000000ff00047c82 */ /* 0x000fc60008000000 */
[----:B------:R-:W-:Y:S02]  /*0720*/  IMAD.MOV.U32 R27, RZ, RZ, R15 ;  /* 0x000000ffff1b7224 */ /* 0x000fe400078e000f */
[----:B------:R-:W-:Y:S02]  /*0730*/  IMAD R15, R11, R12, 0x2 ;  /* 0x000000020b0f7424 */ /* 0x000fe400078e020c */
[----:B------:R-:W-:Y:S02]  /*0740*/  IMAD.MOV.U32 R18, RZ, RZ, R10 ;  /* 0x000000ffff127224 */ /* 0x000fe400078e000a */
[----:B0-----:R-:W-:-:S07]  /*0750*/  IMAD.WIDE.U32 R16, R7, 0x4, R16 ;  /* 0x0000000407107825 */ /* 0x001fce00078e0010 */
.L_x_10:
[----:B------:R-:W-:Y:S02]  /*0760*/  IMAD.MOV.U32 R8, RZ, RZ, R16 ;  /* 0x000000ffff087224 */ /* 0x000fe400078e0010 */
[----:B------:R-:W-:-:S05]  /*0770*/  IMAD.MOV.U32 R9, RZ, RZ, R17 ;  /* 0x000000ffff097224 */ /* 0x000fca00078e0011 */
[----:B------:R-:W2:Y:S01]  /*0780*/  LDG.E R8, desc[UR6][R8.64] ;  /* 0x0000000608087981 */ /* 0x000ea2000c1e1900 */
[----:B0-----:R-:W-:Y:S01]  /*0790*/  IMAD.WIDE R6, R15, 0x4, R2 ;  /* 0x000000040f067825 */ /* 0x001fe200078e0202 */
[----:B--2---:R-:W-:-:S13]  /*07a0*/  ISETP.NE.AND P1, PT, R8, -0x1, PT ;  /* 0xffffffff0800780c */ /* 0x004fda0003f25270 */
[----:B------:R-:W2:Y:S04]  /*07b0*/  @P1 LDG.E R22, desc[UR6][R6.64+-0x10] ;  /* 0xfffff00606161981 */ /* 0x000ea8000c1e1900 */
[----:B------:R-:W2:Y:S01]  /*07c0*/  @P1 LDG.E R23, desc[UR6][R4.64] ;  /* 0x0000000604171981 */ /* 0x000ea2000c1e1900 */
[----:B------:R-:W-:Y:S01]  /*07d0*/  IMAD.MOV.U32 R9, RZ, RZ, R27 ;  /* 0x000000ffff097224 */ /* 0x000fe200078e001b */
[----:B--2---:R-:W-:Y:S02]  /*07e0*/  @P1 VIADDMNMX R23, R23, R8, R22, !PT ;  /* 0x0000000817171246 */ /* 0x004fe40007800116 */
[----:B------:R-:W-:-:S03]  /*07f0*/  MOV R8, R14 ;  /* 0x0000000e00087202 */ /* 0x000fc60000000f00 */
[----:B------:R0:W-:Y:S04]  /*0800*/  @P1 STG.E desc[UR6][R6.64+-0x10], R23 ;  /* 0xfffff01706001986 */ /* 0x0001e8000c101906 */
[----:B------:R-:W2:Y:S02]  /*0810*/  LDG.E R22, desc[UR6][R8.64+-0x8] ;  /* 0xfffff80608167981 */ /* 0x000ea4000c1e1900 */
[----:B--2---:R-:W-:-:S13]  /*0820*/  ISETP.NE.AND P1, PT, R22, -0x1, PT ;  /* 0xffffffff1600780c */ /* 0x004fda0003f25270 */
[----:B------:R-:W2:Y:S04]  /*0830*/  @P1 LDG.E R14, desc[UR6][R6.64+-0xc] ;  /* 0xfffff406060e1981 */ /* 0x000ea8000c1e1900 */
[----:B------:R-:W2:Y:S02]  /*0840*/  @P1 LDG.E R25, desc[UR6][R4.64] ;  /* 0x0000000604191981 */ /* 0x000ea4000c1e1900 */
[----:B--2---:R-:W-:-:S05]  /*0850*/  @P1 VIADDMNMX R25, R25, R22, R14, !PT ;  /* 0x0000001619191246 */ /* 0x004fca000780010e */
[----:B------:R1:W-:Y:S04]  /*0860*/  @P1 STG.E desc[UR6][R6.64+-0xc], R25 ;  /* 0xfffff41906001986 */ /* 0x0003e8000c101906 */
[----:B------:R-:W2:Y:S02]  /*0870*/  LDG.E R22, desc[UR6][R8.64+-0x4] ;  /* 0xfffffc0608167981 */ /* 0x000ea4000c1e1900 */
[----:B--2---:R-:W-:-:S13]  /*0880*/  ISETP.NE.AND P1, PT, R22, -0x1, PT ;  /* 0xffffffff1600780c */ /* 0x004fda0003f25270 */
[----:B------:R-:W2:Y:S04]  /*0890*/  @P1 LDG.E R14, desc[UR6][R6.64+-0x8] ;  /* 0xfffff806060e1981 */ /* 0x000ea8000c1e1900 */
[----:B------:R-:W2:Y:S02]  /*08a0*/  @P1 LDG.E R27, desc[UR6][R4.64] ;  /* 0x00000006041b1981 */ /* 0x000ea4000c1e1900 */
[----:B--2---:R-:W-:-:S05]  /*08b0*/  @P1 VIADDMNMX R27, R27, R22, R14, !PT ;  /* 0x000000161b1b1246 */ /* 0x004fca000780010e */
[----:B------:R2:W-:Y:S04]  /*08c0*/  @P1 STG.E desc[UR6][R6.64+-0x8], R27 ;  /* 0xfffff81b06001986 */ /* 0x0005e8000c101906 */
[----:B------:R-:W3:Y:S02]  /*08d0*/  LDG.E R22, desc[UR6][R8.64] ;  /* 0x0000000608167981 */ /* 0x000ee4000c1e1900 */
[----:B---3--:R-:W-:-:S13]  /*08e0*/  ISETP.NE.AND P1, PT, R22, -0x1, PT ;  /* 0xffffffff1600780c */ /* 0x008fda0003f25270 */
[----:B------:R-:W3:Y:S04]  /*08f0*/  @P1 LDG.E R14, desc[UR6][R6.64+-0x4] ;  /* 0xfffffc06060e1981 */ /* 0x000ee8000c1e1900 */
[----:B0-----:R-:W3:Y:S02]  /*0900*/  @P1 LDG.E R23, desc[UR6][R4.64] ;  /* 0x0000000604171981 */ /* 0x001ee4000c1e1900 */
[----:B---3--:R-:W-:-:S05]  /*0910*/  @P1 VIADDMNMX R23, R23, R22, R14, !PT ;  /* 0x0000001617171246 */ /* 0x008fca000780010e */
[----:B------:R0:W-:Y:S04]  /*0920*/  @P1 STG.E desc[UR6][R6.64+-0x4], R23 ;  /* 0xfffffc1706001986 */ /* 0x0001e8000c101906 */
[----:B------:R-:W3:Y:S02]  /*0930*/  LDG.E R22, desc[UR6][R8.64+0x4] ;  /* 0x0000040608167981 */ /* 0x000ee4000c1e1900 */
[----:B---3--:R-:W-:-:S13]  /*0940*/  ISETP.NE.AND P1, PT, R22, -0x1, PT ;  /* 0xffffffff1600780c */ /* 0x008fda0003f25270 */
[----:B------:R-:W3:Y:S04]  /*0950*/  @P1 LDG.E R14, desc[UR6][R6.64] ;  /* 0x00000006060e1981 */ /* 0x000ee8000c1e1900 */
[----:B-1----:R-:W3:Y:S02]  /*0960*/  @P1 LDG.E R25, desc[UR6][R4.64] ;  /* 0x0000000604191981 */ /* 0x002ee4000c1e1900 */
[----:B---3--:R-:W-:-:S05]  /*0970*/  @P1 VIADDMNMX R25, R25, R22, R14, !PT ;  /* 0x0000001619191246 */ /* 0x008fca000780010e */
[----:B------:R1:W-:Y:S04]  /*0980*/  @P1 STG.E desc[UR6][R6.64], R25 ;  /* 0x0000001906001986 */ /* 0x0003e8000c101906 */
[----:B------:R-:W3:Y:S02]  /*0990*/  LDG.E R22, desc[UR6][R8.64+0x8] ;  /* 0x0000080608167981 */ /* 0x000ee4000c1e1900 */
[----:B---3--:R-:W-:-:S13]  /*09a0*/  ISETP.NE.AND P1, PT, R22, -0x1, PT ;  /* 0xffffffff1600780c */ /* 0x008fda0003f25270 */
[----:B------:R-:W3:Y:S04]  /*09b0*/  @P1 LDG.E R14, desc[UR6][R6.64+0x4] ;  /* 0x00000406060e1981 */ /* 0x000ee8000c1e1900 */
[----:B--2---:R-:W3:Y:S02]  /*09c0*/  @P1 LDG.E R27, desc[UR6][R4.64] ;  /* 0x00000006041b1981 */ /* 0x004ee4000c1e1900 */
[----:B---3--:R-:W-:-:S05]  /*09d0*/  @P1 VIADDMNMX R27, R27, R22, R14, !PT ;  /* 0x000000161b1b1246 */ /* 0x008fca000780010e */
        /* <DEDUP_REMOVED lines=10> */
[----:B-1----:R-:W3:Y:S01]  /*0a80*/  @P1 LDG.E R25, desc[UR6][R4.64] ;  /* 0x0000000604191981 */ /* 0x002ee2000c1e1900 */
[----:B------:R-:W-:Y:S01]  /*0a90*/  VIADD R18, R18, 0x8 ;  /* 0x0000000812127836 */ /* 0x000fe20000000000 */
[----:B------:R-:W-:Y:S01]  /*0aa0*/  UIADD3 UR4, UPT, UPT, UR4, 0x8, URZ ;  /* 0x0000000804047890 */ /* 0x000fe2000fffe0ff */
[----:B------:R-:W-:-:S03]  /*0ab0*/  VIADD R15, R15, 0x8 ;  /* 0x000000080f0f7836 */ /* 0x000fc60000000000 */
[----:B------:R-:W-:Y:S02]  /*0ac0*/  ISETP.NE.AND P3, PT, R18, RZ, PT ;  /* 0x000000ff1200720c */ /* 0x000fe40003f65270 */
[----:B---3--:R-:W-:Y:S02]  /*0ad0*/  @P1 VIADDMNMX R25, R25, R22, R14, !PT ;  /* 0x0000001619191246 */ /* 0x008fe4000780010e */
[----:B------:R-:W-:-:S03]  /*0ae0*/  IADD3 R14, P2, PT, R8, 0x20, RZ ;  /* 0x00000020080e7810 */ /* 0x000fc60007f5e0ff */
[----:B------:R0:W-:Y:S01]  /*0af0*/  @P1 STG.E desc[UR6][R6.64+0xc], R25 ;  /* 0x00000c1906001986 */ /* 0x0001e2000c101906 */
[----:B------:R-:W-:Y:S01]  /*0b00*/  IADD3 R16, P1, PT, R16, 0x20, RZ ;  /* 0x0000002010107810 */ /* 0x000fe20007f3e0ff */
[----:B--2---:R-:W-:-:S03]  /*0b10*/  IMAD.X R27, RZ, RZ, R9, P2 ;  /* 0x000000ffff1b7224 */ /* 0x004fc600010e0609 */
[----:B------:R-:W-:Y:S01]  /*0b20*/  IADD3.X R17, PT, PT, RZ, R17, RZ, P1, !PT ;  /* 0x00000011ff117210 */ /* 0x000fe20000ffe4ff */
[----:B------:R-:W-:Y:S08]  /*0b30*/  @P3 BRA `(.L_x_10) ;  /* 0xfffffffc00083947 */ /* 0x000ff0000383ffff */
[----:B------:R-:W-:-:S12]  /*0b40*/  UIADD3 UR4, UPT, UPT, UR4, 0x1, URZ ;  /* 0x0000000104047890 */ /* 0x000fd8000fffe0ff */
.L_x_9:
[----:B------:R-:W-:-:S13]  /*0b50*/  ISETP.NE.AND P1, PT, R19, RZ, PT ;  /* 0x000000ff1300720c */ /* 0x000fda0003f25270 */
[----:B------:R-:W-:Y:S05]  /*0b60*/  @!P1 BRA `(.L_x_8) ;  /* 0x0000000400449947 */ /* 0x000fea0003800000 */
[----:B------:R-:W-:Y:S05]  /*0b70*/  @!P0 BRA `(.L_x_11) ;  /* 0x0000000000908947 */ /* 0x000fea0003800000 */
[----:B0-----:R-:W0:Y:S01]  /*0b80*/  LDC.64 R6, c[0x0][0x390] ;  /* 0x0000e400ff067b82 */ /* 0x001e220000000a00 */
[----:B------:R-:W-:-:S04]  /*0b90*/  VIADD R15, R13, UR4 ;  /* 0x000000040d0f7c36 */ /* 0x000fc80008000000 */
[----:B0-----:R-:W-:-:S06]  /*0ba0*/  IMAD.WIDE.U32 R14, R15, 0x4, R6 ;  /* 0x000000040f0e7825 */ /* 0x001fcc00078e0006 */
[----:B------:R-:W2:Y:S01]  /*0bb0*/  LDG.E R14, desc[UR6][R14.64] ;  /* 0x000000060e0e7981 */ /* 0x000ea2000c1e1900 */
[----:B------:R-:W-:-:S04]  /*0bc0*/  VIADD R9, R21, UR4 ;  /* 0x0000000415097c36 */ /* 0x000fc80008000000 */
[----:B------:R-:W-:Y:S02]  /*0bd0*/  IMAD.WIDE R6, R9, 0x4, R6 ;  /* 0x0000000409067825 */ /* 0x000fe400078e0206 */
[----:B------:R-:W0:Y:S01]  /*0be0*/  LDC.64 R8, c[0x0][0x390] ;  /* 0x0000e400ff087b82 */ /* 0x000e220000000a00 */
[----:B--2---:R-:W-:-:S13]  /*0bf0*/  ISETP.NE.AND P1, PT, R14, -0x1, PT ;  /* 0xffffffff0e00780c */ /* 0x004fda0003f25270 */
[----:B------:R-:W2:Y:S04]  /*0c00*/  @P1 LDG.E R16, desc[UR6][R6.64] ;  /* 0x0000000606101981 */ /* 0x000ea8000c1e1900 */
[----:B------:R-:W2:Y:S01]  /*0c10*/  @P1 LDG.E R17, desc[UR6][R4.64] ;  /* 0x0000000604111981 */ /* 0x000ea2000c1e1900 */
[----:B------:R-:W-:-:S05]  /*0c20*/  IADD3 R18, P2, PT, R13, UR4, RZ ;  /* 0x000000040d127c10 */ /* 0x000fca000ff5e0ff */
[----:B------:R-:W-:Y:S01]  /*0c30*/  IMAD.X R22, RZ, RZ, RZ, P2 ;  /* 0x000000ffff167224 */ /* 0x000fe200010e06ff */
[----:B0-----:R-:W-:-:S04]  /*0c40*/  LEA R8, P2, R18, R8, 0x2 ;  /* 0x0000000812087211 */ /* 0x001fc800078410ff */
[----:B------:R-:W-:Y:S02]  /*0c50*/  LEA.HI.X R9, R18, R9, R22, 0x2, P2 ;  /* 0x0000000912097211 */ /* 0x000fe400010f1416 */
        /* <DEDUP_REMOVED lines=14> */
[----:B------:R-:W2:Y:S01]  /*0d40*/  LDG.E R14, desc[UR6][R8.64+0xc] ;  /* 0x00000c06080e7981 */ /* 0x000ea2000c1e1900 */
[----:B------:R-:W-:Y:S01]  /*0d50*/  UIADD3 UR4, UPT, UPT, UR4, 0x4, URZ ;  /* 0x0000000404047890 */ /* 0x000fe2000fffe0ff */
[----:B--2---:R-:W-:-:S13]  /*0d60*/  ISETP.NE.AND P1, PT, R14, -0x1, PT ;  /* 0xffffffff0e00780c */ /* 0x004fda0003f25270 */
[----:B-1----:R-:W-:Y:S05]  /*0d70*/  @!P1 BRA `(.L_x_11) ;  /* 0x0000000000109947 */ /* 0x002fea0003800000 */
[----:B------:R-:W2:Y:S04]  /*0d80*/  LDG.E R8, desc[UR6][R6.64+0xc] ;  /* 0x00000c0606087981 */ /* 0x000ea8000c1e1900 */
[----:B------:R-:W2:Y:S02]  /*0d90*/  LDG.E R9, desc[UR6][R4.64] ;  /* 0x0000000604097981 */ /* 0x000ea4000c1e1900 */
[----:B--2---:R-:W-:-:S05]  /*0da0*/  VIADDMNMX R9, R9, R14, R8, !PT ;  /* 0x0000000e09097246 */ /* 0x004fca0007800108 */
[----:B------:R1:W-:Y:S02]  /*0db0*/  STG.E desc[UR6][R6.64+0xc], R9 ;  /* 0x00000c0906007986 */ /* 0x0003e4000c101906 */
.L_x_11:
[----:B01----:R-:W-:-:S13]  /*0dc0*/  LOP3.LUT P1, R6, R20, 0x3, RZ, 0xc0, !PT ;  /* 0x0000000314067812 */ /* 0x003fda000782c0ff */
[----:B------:R-:W-:Y:S05]  /*0dd0*/  @!P1 BRA `(.L_x_8) ;  /* 0x0000000000a89947 */ /* 0x000fea0003800000 */
[----:B------:R-:W-:-:S13]  /*0de0*/  ISETP.NE.AND P1, PT, R6, 0x1, PT ;  /* 0x000000010600780c */ /* 0x000fda0003f25270 */
[----:B------:R-:W-:Y:S05]  /*0df0*/  @!P1 BRA `(.L_x_12) ;  /* 0x0000000000609947 */ /* 0x000fea0003800000 */
[----:B------:R-:W0:Y:S01]  /*0e00*/  LDC.64 R6, c[0x0][0x390] ;  /* 0x0000e400ff067b82 */ /* 0x000e220000000a00 */
[----:B------:R-:W-:-:S04]  /*0e10*/  VIADD R15, R13, UR4 ;  /* 0x000000040d0f7c36 */ /* 0x000fc80008000000 */
[----:B0-----:R-:W-:-:S06]  /*0e20*/  IMAD.WIDE.U32 R14, R15, 0x4, R6 ;  /* 0x000000040f0e7825 */ /* 0x001fcc00078e0006 */
[----:B------:R-:W2:Y:S01]  /*0e30*/  LDG.E R14, desc[UR6][R14.64] ;  /* 0x000000060e0e7981 */ /* 0x000ea2000c1e1900 */
[----:B------:R-:W-:-:S05]  /*0e40*/  IADD3 R9, PT, PT, R21, UR4, RZ ;  /* 0x0000000415097c10 */ /* 0x000fca000fffe0ff */
        /* <DEDUP_REMOVED lines=11> */
[----:B------:R-:W2:Y:S01]  /*0f00*/  LDG.E R14, desc[UR6][R8.64+0x4] ;  /* 0x00000406080e7981 */ /* 0x000ea2000c1e1900 */
[----:B------:R-:W-:Y:S01]  /*0f10*/  UIADD3 UR4, UPT, UPT, UR4, 0x2, URZ ;  /* 0x0000000204047890 */ /* 0x000fe2000fffe0ff */
[----:B--2---:R-:W-:-:S13]  /*0f20*/  ISETP.NE.AND P1, PT, R14, -0x1, PT ;  /* 0xffffffff0e00780c */ /* 0x004fda0003f25270 */
[----:B0-----:R-:W-:Y:S05]  /*0f30*/  @!P1 BRA `(.L_x_12) ;  /* 0x0000000000109947 */ /* 0x001fea0003800000 */
[----:B------:R-:W2:Y:S04]  /*0f40*/  LDG.E R8, desc[UR6][R6.64+0x4] ;  /* 0x0000040606087981 */ /* 0x000ea8000c1e1900 */
[----:B------:R-:W2:Y:S02]  /*0f50*/  LDG.E R9, desc[UR6][R4.64] ;  /* 0x0000000604097981 */ /* 0x000ea4000c1e1900 */
[----:B--2---:R-:W-:-:S05]  /*0f60*/  VIADDMNMX R9, R9, R14, R8, !PT ;  /* 0x0000000e09097246 */ /* 0x004fca0007800108 */
[----:B------:R0:W-:Y:S02]  /*0f70*/  STG.E desc[UR6][R6.64+0x4], R9 ;  /* 0x0000040906007986 */ /* 0x0001e4000c101906 */
.L_x_12:
[----:B------:R-:W1:Y:S02]  /*0f80*/  LDCU UR5, c[0x0][0x38c] ;  /* 0x00007180ff0577ac */ /* 0x000e640008000800 */
[----:B-1----:R-:W-:-:S04]  /*0f90*/  ULOP3.LUT UR5, UR5, 0x1, URZ, 0xc0, !UPT ;  /* 0x0000000105057892 */ /* 0x002fc8000f8ec0ff */
[----:B------:R-:W-:-:S09]  /*0fa0*/  UISETP.NE.U32.AND UP0, UPT, UR5, 0x1, UPT ;  /* 0x000000010500788c */ /* 0x000fd2000bf05070 */
[----:B------:R-:W-:Y:S05]  /*0fb0*/  BRA.U !UP0, `(.L_x_8) ;  /* 0x0000000108307547 */ /* 0x000fea000b800000 */
[----:B0-----:R-:W0:Y:S01]  /*0fc0*/  LDC.64 R6, c[0x0][0x390] ;  /* 0x0000e400ff067b82 */ /* 0x001e220000000a00 */
[----:B------:R-:W-:-:S04]  /*0fd0*/  VIADD R9, R13, UR4 ;  /* 0x000000040d097c36 */ /* 0x000fc80008000000 */
[----:B0-----:R-:W-:-:S05]  /*0fe0*/  IMAD.WIDE.U32 R8, R9, 0x4, R6 ;  /* 0x0000000409087825 */ /* 0x001fca00078e0006 */
[----:B------:R-:W2:Y:S02]  /*0ff0*/  LDG.E R13, desc[UR6][R8.64] ;  /* 0x00000006080d7981 */ /* 0x000ea4000c1e1900 */
[----:B--2---:R-:W-:-:S13]  /*1000*/  ISETP.NE.AND P1, PT, R13, -0x1, PT ;  /* 0xffffffff0d00780c */ /* 0x004fda0003f25270 */
[----:B------:R-:W-:Y:S05]  /*1010*/  @!P1 BRA `(.L_x_8) ;  /* 0x0000000000189947 */ /* 0x000fea0003800000 */
[----:B------:R-:W-:-:S04]  /*1020*/  VIADD R9, R21, UR4 ;  /* 0x0000000415097c36 */ /* 0x000fc80008000000 */
[----:B------:R-:W-:Y:S02]  /*1030*/  IMAD.WIDE R6, R9, 0x4, R6 ;  /* 0x0000000409067825 */ /* 0x000fe400078e0206 */
[----:B------:R-:W2:Y:S04]  /*1040*/  LDG.E R9, desc[UR6][R4.64] ;  /* 0x0000000604097981 */ /* 0x000ea8000c1e1900 */
[----:B------:R-:W2:Y:S02]  /*1050*/  LDG.E R8, desc[UR6][R6.64] ;  /* 0x0000000606087981 */ /* 0x000ea4000c1e1900 */
[----:B--2---:R-:W-:-:S05]  /*1060*/  VIADDMNMX R9, R9, R13, R8, !PT ;  /* 0x0000000d09097246 */ /* 0x004fca0007800108 */
[----:B------:R1:W-:Y:S02]  /*1070*/  STG.E desc[UR6][R6.64], R9 ;  /* 0x0000000906007986 */ /* 0x0003e4000c101906 */
.L_x_8:
[----:B------:R-:W-:-:S05]  /*1080*/  VIADD R0, R0, 0x1 ;  /* 0x0000000100007836 */ /* 0x000fca0000000000 */
[----:B------:R-:W-:-:S13]  /*1090*/  ISETP.NE.AND P1, PT, R0, R11, PT ;  /* 0x0000000b0000720c */ /* 0x000fda0003f25270 */
[----:B------:R-:W-:Y:S05]  /*10a0*/  @P1 BRA `(.L_x_13) ;  /* 0xfffffff4005c1947 */ /* 0x000fea000383ffff */
[----:B------:R-:W2:Y:S01]  /*10b0*/  LDC R0, c[0x0][0x388] ;  /* 0x0000e200ff007b82 */ /* 0x000ea20000000800 */
[----:B------:R-:W-:-:S04]  /*10c0*/  IADD3 R11, PT, PT, R11, 0x1, RZ ;  /* 0x000000010b0b7810 */ /* 0x000fc80007ffe0ff */
[----:B--2---:R-:W-:-:S13]  /*10d0*/  ISETP.NE.AND P1, PT, R11, R0, PT ;  /* 0x000000000b00720c */ /* 0x004fda0003f25270 */
[----:B------:R-:W-:Y:S05]  /*10e0*/  @P1 BRA `(.L_x_14) ;  /* 0xfffffff4003c1947 */ /* 0x000fea000383ffff */
.L_x_7:
[----:B------:R-:W-:Y:S01]  /*10f0*/  BAR.SYNC.DEFER_BLOCKING 0x0 ;  /* 0x0000000000007b1d */ /* 0x000fe20000010000 */
[----:B------:R-:W-:Y:S01]  /*1100*/  ISETP.GE.AND P0, PT, R0, 0x1, PT ;  /* 0x000000010000780c */ /* 0x000fe20003f06270 */
[----:B------:R-:W-:-:S12]  /*1110*/  IMAD.MOV.U32 R28, RZ, RZ, -0x1 ;  /* 0xffffffffff1c7424 */ /* 0x000fd800078e00ff */
[----:B------:R-:W-:Y:S05]  /*1120*/  @!P0 BRA `(.L_x_15) ;  /* 0x0000000400cc8947 */ /* 0x000fea0003800000 */
[----:B0-----:R-:W0:Y:S01]  /*1130*/  LDC R2, c[0x0][0x38c] ;  /* 0x0000e300ff027b82 */ /* 0x001e220000000800 */
[C---:B------:R-:W-:Y:S01]  /*1140*/  ISETP.GE.U32.AND P0, PT, R0.reuse, 0x10, PT ;  /* 0x000000100000780c */ /* 0x040fe20003f06070 */
[----:B------:R-:W-:Y:S01]  /*1150*/  IMAD.MOV.U32 R28, RZ, RZ, -0x1 ;  /* 0xffffffffff1c7424 */ /* 0x000fe200078e00ff */
[----:B------:R-:W-:Y:S01]  /*1160*/  LOP3.LUT R3, R0, 0xf, RZ, 0xc0, !PT ;  /* 0x0000000f00037812 */ /* 0x000fe200078ec0ff */
[----:B------:R-:W-:-:S03]  /*1170*/  IMAD.MOV.U32 R5, RZ, RZ, RZ ;  /* 0x000000ffff057224 */ /* 0x000fc600078e00ff */
[----:B------:R-:W-:Y:S01]  /*1180*/  ISETP.NE.AND P1, PT, R3, RZ, PT ;  /* 0x000000ff0300720c */ /* 0x000fe20003f25270 */
[----:B0-----:R-:W-:-:S06]  /*1190*/  VIADD R4, R2, 0x1 ;  /* 0x0000000102047836 */ /* 0x001fcc0000000000 */
[----:B------:R-:W-:Y:S06]  /*11a0*/  @!P0 BRA `(.L_x_16) ;  /* 0x0000000000c88947 */ /* 0x000fec0003800000 */
[----:B------:R-:W0:Y:S01]  /*11b0*/  LDC R8, c[0x0][0x38c] ;  /* 0x0000e300ff087b82 */ /* 0x000e220000000800 */
[----:B------:R-:W-:Y:S02]  /*11c0*/  LOP3.LUT R5, R0, 0x7ffffff0, RZ, 0xc0, !PT ;  /* 0x7ffffff000057812 */ /* 0x000fe400078ec0ff */
[----:B-1----:R-:W-:Y:S02]  /*11d0*/  LEA R7, R2, 0x10, 0x4 ;  /* 0x0000001002077811 */ /* 0x002fe400078e20ff */
[----:B------:R-:W-:Y:S01]  /*11e0*/  MOV R28, 0xffffffff ;  /* 0xffffffff001c7802 */ /* 0x000fe20000000f00 */
[----:B------:R-:W-:-:S07]  /*11f0*/  IMAD.MOV R10, RZ, RZ, -R5 ;  /* 0x000000ffff0a7224 */ /* 0x000fce00078e0a05 */
.L_x_17:
[----:B------:R-:W0:Y:S02]  /*1200*/  LDC.64 R18, c[0x0][0x390] ;  /* 0x0000e400ff127b82 */ /* 0x000e240000000a00 */
[----:B0-----:R-:W-:-:S05]  /*1210*/  IMAD.WIDE R18, R8, 0x4, R18 ;  /* 0x0000000408127825 */ /* 0x001fca00078e0212 */
[----:B------:R0:W2:Y:S01]  /*1220*/  LDG.E R9, desc[UR6][R18.64] ;  /* 0x0000000612097981 */ /* 0x0000a2000c1e1900 */
[----:B------:R-:W-:-:S05]  /*1230*/  IMAD.WIDE R26, R4, 0x4, R18 ;  /* 0x00000004041a7825 */ /* 0x000fca00078e0212 */
[----:B------:R-:W2:Y:S01]  /*1240*/  LDG.E R6, desc[UR6][R26.64] ;  /* 0x000000061a067981 */ /* 0x000ea2000c1e1900 */
[----:B------:R-:W-:-:S04]  /*1250*/  IMAD.WIDE R12, R4, 0x4, R26 ;  /* 0x00000004040c7825 */ /* 0x000fc800078e021a */
[C---:B------:R-:W-:Y:S01]  /*1260*/  IMAD.WIDE R16, R4.reuse, 0x4, R12 ;  /* 0x0000000404107825 */ /* 0x040fe200078e020c */
[----:B------:R1:W3:Y:S03]  /*1270*/  LDG.E R27, desc[UR6][R12.64] ;  /* 0x000000060c1b7981 */ /* 0x0002e6000c1e1900 */
[C---:B------:R-:W-:Y:S01]  /*1280*/  IMAD.WIDE R24, R4.reuse, 0x4, R16 ;  /* 0x0000000404187825 */ /* 0x040fe200078e0210 */
[----:B------:R4:W3:Y:S03]  /*1290*/  LDG.E R26, desc[UR6][R16.64] ;  /* 0x00000006101a7981 */ /* 0x0008e6000c1e1900 */
[C---:B------:R-:W-:Y:S02]  /*12a0*/  IMAD.WIDE R22, R4.reuse, 0x4, R24 ;  /* 0x0000000404167825 */ /* 0x040fe400078e0218 */
[----:B------:R-:W5:Y:S02]  /*12b0*/  LDG.E R25, desc[UR6][R24.64] ;  /* 0x0000000618197981 */ /* 0x000f64000c1e1900 */
[----:B------:R-:W-:-:S04]  /*12c0*/  IMAD.WIDE R14, R4, 0x4, R22 ;  /* 0x00000004040e7825 */ /* 0x000fc800078e0216 */
[C---:B------:R-:W-:Y:S01]  /*12d0*/  IMAD.WIDE R20, R4.reuse, 0x4, R14 ;  /* 0x0000000404147825 */ /* 0x040fe200078e020e */
[----:B------:R-:W5:Y:S03]  /*12e0*/  LDG.E R24, desc[UR6][R22.64] ;  /* 0x0000000616187981 */ /* 0x000f66000c1e1900 */
[C---:B0-----:R-:W-:Y:S01]  /*12f0*/  IMAD.WIDE R18, R4.reuse, 0x4, R20 ;  /* 0x0000000404127825 */ /* 0x041fe200078e0214 */
[----:B------:R0:W5:Y:S03]  /*1300*/  LDG.E R23, desc[UR6][R14.64] ;  /* 0x000000060e177981 */ /* 0x000166000c1e1900 */
[C---:B-1----:R-:W-:Y:S01]  /*1310*/  IMAD.WIDE R12, R4.reuse, 0x4, R18 ;  /* 0x00000004040c7825 */ /* 0x042fe200078e0212 */
[----:B------:R1:W5:Y:S03]  /*1320*/  LDG.E R11, desc[UR6][R18.64] ;  /* 0x00000006120b7981 */ /* 0x000366000c1e1900 */
[C---:B----4-:R-:W-:Y:S01]  /*1330*/  IMAD.WIDE R16, R4.reuse, 0x4, R12 ;  /* 0x0000000404107825 */ /* 0x050fe200078e020c */
[----:B------:R4:W5:Y:S04]  /*1340*/  LDG.E R22, desc[UR6][R20.64] ;  /* 0x0000000614167981 */ /* 0x000968000c1e1900 */
[----:B------:R4:W5:Y:S01]  /*1350*/  LDG.E R29, desc[UR6][R12.64] ;  /* 0x000000060c1d7981 */ /* 0x000962000c1e1900 */
[----:B0-----:R-:W-:-:S03]  /*1360*/  IMAD.WIDE R14, R4, 0x4, R16 ;  /* 0x00000004040e7825 */ /* 0x001fc600078e0210 */
[----:B------:R-:W5:Y:S01]  /*1370*/  LDG.E R16, desc[UR6][R16.64] ;  /* 0x0000000610107981 */ /* 0x000f62000c1e1900 */
[----:B-1----:R-:W-:-:S04]  /*1380*/  IMAD.WIDE R18, R4, 0x4, R14 ;  /* 0x0000000404127825 */ /* 0x002fc800078e020e */
[C---:B----4-:R-:W-:Y:S01]  /*1390*/  IMAD.WIDE R20, R4.reuse, 0x4, R18 ;  /* 0x0000000404147825 */ /* 0x050fe200078e0212 */
[----:B------:R0:W4:Y:S04]  /*13a0*/  LDG.E R17, desc[UR6][R14.64] ;  /* 0x000000060e117981 */ /* 0x000128000c1e1900 */
[----:B------:R-:W4:Y:S01]  /*13b0*/  LDG.E R18, desc[UR6][R18.64] ;  /* 0x0000000612127981 */ /* 0x000f22000c1e1900 */
[----:B------:R-:W-:-:S03]  /*13c0*/  IMAD.WIDE R12, R4, 0x4, R20 ;  /* 0x00000004040c7825 */ /* 0x000fc600078e0214 */
[----:B------:R-:W4:Y:S01]  /*13d0*/  LDG.E R21, desc[UR6][R20.64] ;  /* 0x0000000614157981 */ /* 0x000f22000c1e1900 */
[----:B0-----:R-:W-:-:S03]  /*13e0*/  IMAD.WIDE R14, R4, 0x4, R12 ;  /* 0x00000004040e7825 */ /* 0x001fc600078e020c */
[----:B------:R-:W4:Y:S04]  /*13f0*/  LDG.E R19, desc[UR6][R12.64] ;  /* 0x000000060c137981 */ /* 0x000f28000c1e1900 */
[----:B------:R-:W4:Y:S01]  /*1400*/  LDG.E R14, desc[UR6][R14.64] ;  /* 0x000000060e0e7981 */ /* 0x000f22000c1e1900 */
[----:B------:R-:W-:-:S05]  /*1410*/  VIADD R10, R10, 0x10 ;  /* 0x000000100a0a7836 */ /* 0x000fca0000000000 */
[----:B------:R-:W-:Y:S01]  /*1420*/  ISETP.NE.AND P0, PT, R10, RZ, PT ;  /* 0x000000ff0a00720c */ /* 0x000fe20003f05270 */
[----:B------:R-:W-:Y:S01]  /*1430*/  IMAD.IADD R8, R7, 0x1, R8 ;  /* 0x0000000107087824 */ /* 0x000fe200078e0208 */
[----:B--2---:R-:W-:-:S04]  /*1440*/  VIMNMX3 R6, R28, R9, R6, !PT ;  /* 0x000000091c06720f */ /* 0x004fc80007800106 */
[----:B---3--:R-:W-:-:S04]  /*1450*/  VIMNMX3 R6, R6, R27, R26, !PT ;  /* 0x0000001b0606720f */ /* 0x008fc8000780011a */
[----:B-----5:R-:W-:-:S04]  /*1460*/  VIMNMX3 R6, R6, R25, R24, !PT ;  /* 0x000000190606720f */ /* 0x020fc80007800118 */
[----:B------:R-:W-:-:S04]  /*1470*/  VIMNMX3 R6, R6, R23, R22, !PT ;  /* 0x000000170606720f */ /* 0x000fc80007800116 */
[----:B------:R-:W-:-:S04]  /*1480*/  VIMNMX3 R6, R6, R11, R29, !PT ;  /* 0x0000000b0606720f */ /* 0x000fc8000780011d */
[----:B----4-:R-:W-:-:S04]  /*1490*/  VIMNMX3 R6, R6, R16, R17, !PT ;  /* 0x000000100606720f */ /* 0x010fc80007800111 */
[----:B------:R-:W-:-:S04]  /*14a0*/  VIMNMX3 R6, R6, R18, R21, !PT ;  /* 0x000000120606720f */ /* 0x000fc80007800115 */
[----:B------:R-:W-:Y:S01]  /*14b0*/  VIMNMX3 R28, R6, R19, R14, !PT ;  /* 0x00000013061c720f */ /* 0x000fe2000780010e */
[----:B------:R-:W-:Y:S06]  /*14c0*/  @P0 BRA `(.L_x_17) ;  /* 0xfffffffc004c0947 */ /* 0x000fec000383ffff */
.L_x_16:
[----:B------:R-:W-:Y:S05]  /*14d0*/  @!P1 BRA `(.L_x_15) ;  /* 0x0000000000e09947 */ /* 0x000fea0003800000 */
[----:B------:R-:W-:Y:S02]  /*14e0*/  ISETP.GE.U32.AND P0, PT, R3, 0x8, PT ;  /* 0x000000080300780c */ /* 0x000fe40003f06070 */
[----:B------:R-:W-:-:S04]  /*14f0*/  LOP3.LUT R22, R0, 0x7, RZ, 0xc0, !PT ;  /* 0x0000000700167812 */ /* 0x000fc800078ec0ff */
[----:B------:R-:W-:-:S07]  /*1500*/  ISETP.NE.AND P1, PT, R22, RZ, PT ;  /* 0x000000ff1600720c */ /* 0x000fce0003f25270 */
[----:B------:R-:W-:Y:S06]  /*1510*/  @!P0 BRA `(.L_x_18) ;  /* 0x00000000005c8947 */ /* 0x000fec0003800000 */
[----:B------:R-:W0:Y:S01]  /*1520*/  LDC.64 R18, c[0x0][0x390] ;  /* 0x0000e400ff127b82 */ /* 0x000e220000000a00 */
[----:B------:R-:W-:-:S04]  /*1530*/  IMAD R3, R5, R4, R2 ;  /* 0x0000000405037224 */ /* 0x000fc800078e0202 */
[----:B0-----:R-:W-:-:S04]  /*1540*/  IMAD.WIDE R18, R3, 0x4, R18 ;  /* 0x0000000403127825 */ /* 0x001fc800078e0212 */
[C---:B------:R-:W-:Y:S02]  /*1550*/  IMAD.WIDE R20, R4.reuse, 0x4, R18 ;  /* 0x0000000404147825 */ /* 0x040fe400078e0212 */
[----:B------:R-:W2:Y:S02]  /*1560*/  LDG.E R19, desc[UR6][R18.64] ;  /* 0x0000000612137981 */ /* 0x000ea4000c1e1900 */
[C---:B-1----:R-:W-:Y:S02]  /*1570*/  IMAD.WIDE R8, R4.reuse, 0x4, R20 ;  /* 0x0000000404087825 */ /* 0x042fe400078e0214 */
[----:B------:R-:W2:Y:S02]  /*1580*/  LDG.E R20, desc[UR6][R20.64] ;  /* 0x0000000614147981 */ /* 0x000ea4000c1e1900 */
[C---:B------:R-:W-:Y:S02]  /*1590*/  IMAD.WIDE R10, R4.reuse, 0x4, R8 ;  /* 0x00000004040a7825 */ /* 0x040fe400078e0208 */
[----:B------:R-:W3:Y:S02]  /*15a0*/  LDG.E R9, desc[UR6][R8.64] ;  /* 0x0000000608097981 */ /* 0x000ee4000c1e1900 */
[----:B------:R-:W-:-:S02]  /*15b0*/  IMAD.WIDE R12, R4, 0x4, R10 ;  /* 0x00000004040c7825 */ /* 0x000fc400078e020a */
[----:B------:R-:W3:Y:S02]  /*15c0*/  LDG.E R10, desc[UR6][R10.64] ;  /* 0x000000060a0a7981 */ /* 0x000ee4000c1e1900 */
[C---:B------:R-:W-:Y:S02]  /*15d0*/  IMAD.WIDE R6, R4.reuse, 0x4, R12 ;  /* 0x0000000404067825 */ /* 0x040fe400078e020c */
[----:B------:R-:W4:Y:S02]  /*15e0*/  LDG.E R13, desc[UR6][R12.64] ;  /* 0x000000060c0d7981 */ /* 0x000f24000c1e1900 */
[C---:B------:R-:W-:Y:S02]  /*15f0*/  IMAD.WIDE R14, R4.reuse, 0x4, R6 ;  /* 0x00000004040e7825 */ /* 0x040fe400078e0206 */
[----:B------:R-:W4:Y:S02]  /*1600*/  LDG.E R6, desc[UR6][R6.64] ;  /* 0x0000000606067981 */ /* 0x000f24000c1e1900 */
[----:B------:R-:W-:-:S02]  /*1610*/  IMAD.WIDE R16, R4, 0x4, R14 ;  /* 0x0000000404107825 */ /* 0x000fc400078e020e */
[----:B------:R-:W5:Y:S04]  /*1620*/  LDG.E R15, desc[UR6][R14.64] ;  /* 0x000000060e0f7981 */ /* 0x000f68000c1e1900 */
[----:B------:R-:W5:Y:S01]  /*1630*/  LDG.E R16, desc[UR6][R16.64] ;  /* 0x0000000610107981 */ /* 0x000f62000c1e1900 */
[----:B------:R-:W-:Y:S01]  /*1640*/  VIADD R5, R5, 0x8 ;  /* 0x0000000805057836 */ /* 0x000fe20000000000 */
[----:B--2---:R-:W-:-:S04]  /*1650*/  VIMNMX3 R28, R28, R19, R20, !PT ;  /* 0x000000131c1c720f */ /* 0x004fc80007800114 */
[----:B---3--:R-:W-:-:S04]  /*1660*/  VIMNMX3 R28, R28, R9, R10, !PT ;  /* 0x000000091c1c720f */ /* 0x008fc8000780010a */
[----:B----4-:R-:W-:-:S04]  /*1670*/  VIMNMX3 R28, R28, R13, R6, !PT ;  /* 0x0000000d1c1c720f */ /* 0x010fc80007800106 */
[----:B-----5:R-:W-:-:S07]  /*1680*/  VIMNMX3 R28, R28, R15, R16, !PT ;  /* 0x0000000f1c1c720f */ /* 0x020fce0007800110 */
.L_x_18:
[----:B------:R-:W-:Y:S05]  /*1690*/  @!P1 BRA `(.L_x_15) ;  /* 0x0000000000709947 */ /* 0x000fea0003800000 */
[----:B------:R-:W-:Y:S02]  /*16a0*/  ISETP.GE.U32.AND P0, PT, R22, 0x4, PT ;  /* 0x000000041600780c */ /* 0x000fe40003f06070 */
[----:B------:R-:W-:-:S04]  /*16b0*/  LOP3.LUT R0, R0, 0x3, RZ, 0xc0, !PT ;  /* 0x0000000300007812 */ /* 0x000fc800078ec0ff */
[----:B------:R-:W-:-:S07]  /*16c0*/  ISETP.NE.AND P1, PT, R0, RZ, PT ;  /* 0x000000ff0000720c */ /* 0x000fce0003f25270 */
[----:B------:R-:W-:Y:S06]  /*16d0*/  @!P0 BRA `(.L_x_19) ;  /* 0x0000000000348947 */ /* 0x000fec0003800000 */
[----:B-1----:R-:W0:Y:S01]  /*16e0*/  LDC.64 R6, c[0x0][0x390] ;  /* 0x0000e400ff067b82 */ /* 0x002e220000000a00 */
[----:B------:R-:W-:-:S04]  /*16f0*/  IMAD R3, R5, R4, R2 ;  /* 0x0000000405037224 */ /* 0x000fc800078e0202 */
[----:B0-----:R-:W-:-:S04]  /*1700*/  IMAD.WIDE R6, R3, 0x4, R6 ;  /* 0x0000000403067825 */ /* 0x001fc800078e0206 */
[C---:B------:R-:W-:Y:S02]  /*1710*/  IMAD.WIDE R8, R4.reuse, 0x4, R6 ;  /* 0x0000000404087825 */ /* 0x040fe400078e0206 */
[----:B------:R-:W2:Y:S02]  /*1720*/  LDG.E R7, desc[UR6][R6.64] ;  /* 0x0000000606077981 */ /* 0x000ea4000c1e1900 */
[C---:B------:R-:W-:Y:S02]  /*1730*/  IMAD.WIDE R10, R4.reuse, 0x4, R8 ;  /* 0x00000004040a7825 */ /* 0x040fe400078e0208 */
[----:B------:R-:W2:Y:S02]  /*1740*/  LDG.E R8, desc[UR6][R8.64] ;  /* 0x0000000608087981 */ /* 0x000ea4000c1e1900 */
[----:B------:R-:W-:Y:S02]  /*1750*/  IMAD.WIDE R12, R4, 0x4, R10 ;  /* 0x00000004040c7825 */ /* 0x000fe400078e020a */
[----:B------:R-:W3:Y:S04]  /*1760*/  LDG.E R11, desc[UR6][R10.64] ;  /* 0x000000060a0b7981 */ /* 0x000ee8000c1e1900 */
[----:B------:R-:W3:Y:S01]  /*1770*/  LDG.E R12, desc[UR6][R12.64] ;  /* 0x000000060c0c7981 */ /* 0x000ee2000c1e1900 */
[----:B------:R-:W-:-:S02]  /*1780*/  IADD3 R5, PT, PT, R5, 0x4, RZ ;  /* 0x0000000405057810 */ /* 0x000fc40007ffe0ff */
[----:B--2---:R-:W-:-:S04]  /*1790*/  VIMNMX3 R28, R28, R7, R8, !PT ;  /* 0x000000071c1c720f */ /* 0x004fc80007800108 */
[----:B---3--:R-:W-:-:S07]  /*17a0*/  VIMNMX3 R28, R28, R11, R12, !PT ;  /* 0x0000000b1c1c720f */ /* 0x008fce000780010c */
.L_x_19:
[----:B------:R-:W-:Y:S05]  /*17b0*/  @!P1 BRA `(.L_x_15) ;  /* 0x0000000000289947 */ /* 0x000fea0003800000 */
[----:B-1----:R-:W0:Y:S01]  /*17c0*/  LDC.64 R6, c[0x0][0x390] ;  /* 0x0000e400ff067b82 */ /* 0x002e220000000a00 */
[----:B------:R-:W-:Y:S02]  /*17d0*/  IMAD R5, R5, R4, R2 ;  /* 0x0000000405057224 */ /* 0x000fe400078e0202 */
[----:B------:R-:W-:-:S07]  /*17e0*/  IMAD.MOV R0, RZ, RZ, -R0 ;  /* 0x000000ffff007224 */ /* 0x000fce00078e0a00 */
.L_x_20:
[----:B0-----:R-:W-:-:S06]  /*17f0*/  IMAD.WIDE R2, R5, 0x4, R6 ;  /* 0x0000000405027825 */ /* 0x001fcc00078e0206 */
[----:B------:R-:W2:Y:S01]  /*1800*/  LDG.E R3, desc[UR6][R2.64] ;  /* 0x0000000602037981 */ /* 0x000ea2000c1e1900 */
[----:B------:R-:W-:Y:S02]  /*1810*/  VIADD R0, R0, 0x1 ;  /* 0x0000000100007836 */ /* 0x000fe40000000000 */
[----:B------:R-:W-:-:S03]  /*1820*/  IMAD.IADD R5, R5, 0x1, R4 ;  /* 0x0000000105057824 */ /* 0x000fc600078e0204 */
[----:B------:R-:W-:Y:S02]  /*1830*/  ISETP.NE.AND P0, PT, R0, RZ, PT ;  /* 0x000000ff0000720c */ /* 0x000fe40003f05270 */
[----:B--2---:R-:W-:-:S11]  /*1840*/  VIMNMX R28, PT, PT, R3, R28, !PT ;  /* 0x0000001c031c7248 */ /* 0x004fd60007fe0100 */
[----:B------:R-:W-:Y:S05]  /*1850*/  @P0 BRA `(.L_x_20) ;  /* 0xfffffffc00e40947 */ /* 0x000fea000383ffff */
.L_x_15:
[----:B0-----:R-:W0:Y:S02]  /*1860*/  LDC.64 R2, c[0x0][0x398] ;  /* 0x0000e600ff027b82 */ /* 0x001e240000000a00 */
[----:B0-----:R-:W-:Y:S01]  /*1870*/  STG.E desc[UR6][R2.64], R28 ;  /* 0x0000001c02007986 */ /* 0x001fe2000c101906 */
[----:B------:R-:W-:Y:S05]  /*1880*/  EXIT ;  /* 0x000000000000794d */ /* 0x000fea0003800000 */
.L_x_21:
[----:B------:R-:W-:-:S00]  /*1890*/  BRA `(.L_x_21) ;  /* 0xfffffffc00fc7947 */ /* 0x000fc0000383ffff */
[----:B------:R-:W-:-:S00]  /*18a0*/  NOP ;  /* 0x0000000000007918 */ /* 0x000fc00000000000 */
        /* <DEDUP_REMOVED lines=13> */
.L_x_22:


//--------------------- .nv.shared.reserved.0     --------------------------
	.section	.nv.shared.reserved.0,"aw",@nobits
	.weak		__nv_reservedSMEM_offset_0_alias
	.size		__nv_reservedSMEM_offset_0_alias, 0, 64
	.other		__nv_reservedSMEM_offset_0_alias,@"STO_CUDA_RESERVED_SHARED STV_DEFAULT"
__nv_reservedSMEM_offset_0_alias:
	.zero		0
	.zero		64


//--------------------- .nv.constant0._Z22MaxIncreasingSubKernelPiiiS_S_ --------------------------
	.section	.nv.constant0._Z22MaxIncreasingSubKernelPiiiS_S_,"a",@progbits
	.sectionflags	@""
	.align	4
.nv.constant0._Z22MaxIncreasingSubKernelPiiiS_S_:
	.zero		928


//--------------------- SYMBOLS --------------------------

	.type		.nv.reservedSmem.offset0,@object
	.size		.nv.reservedSmem.offset0,0x4
